def attn_fwd(
    Q,
    K,
    V,
    Out,
    Lse,
    sm_scale,
    stride_qz,
    stride_qh,
    stride_qm,
    stride_qk,
    stride_kz,
    stride_kh,
    stride_kn,
    stride_kk,
    stride_vz,
    stride_vh,
    stride_vn,
    stride_vk,
    stride_oz,
    stride_oh,
    stride_om,
    stride_ok,
    seqlen_q,
    seqlen_k,
    BLOCK_M: tl.constexpr,
    BLOCK_N: tl.constexpr,
    HEAD_DIM: tl.constexpr,
    CAUSAL: tl.constexpr,
):
    start_m = tl.program_id(0)
    off_hz = tl.program_id(1)
    q_off = off_hz * stride_qh
    k_off = off_hz * stride_kh
    v_off = off_hz * stride_vh
    offs_m = start_m * BLOCK_M + tl.arange(0, BLOCK_M)
    offs_d = tl.arange(0, HEAD_DIM)
    offs_n = tl.arange(0, BLOCK_N)
    q_ptrs = Q + q_off + offs_m[:, None] * stride_qm + offs_d[None, :] * stride_qk
    k_ptrs = K + k_off + offs_d[:, None] * stride_kk + offs_n[None, :] * stride_kn
    v_ptrs = V + v_off + offs_n[:, None] * stride_vn + offs_d[None, :] * stride_vk
    m_i = tl.full([BLOCK_M], float("-inf"), dtype=tl.float32)
    l_i = tl.zeros([BLOCK_M], dtype=tl.float32) + 1.0
    acc = tl.zeros([BLOCK_M, HEAD_DIM], dtype=tl.float32)
    q = tl.load(q_ptrs)
    acc, l_i, m_i = _attn_fwd_inner(
        acc,
        l_i,
        m_i,
        q,
        k_ptrs,
        v_ptrs,
        sm_scale,
        stride_kn,
        stride_vn,
        start_m,
        seqlen_k,
        BLOCK_M,
        BLOCK_N,
        HEAD_DIM,
        CAUSAL,
    )
    acc = acc / l_i[:, None]
    lse = m_i + tl.math.log2(l_i) / 1.4426950408889634
    o_ptrs = (
        Out
        + off_hz * stride_oh
        + offs_m[:, None] * stride_om
        + offs_d[None, :] * stride_ok
    )
    tl.store(o_ptrs, acc.to(Out.dtype.element_ty))
    tl.store(Lse + off_hz * seqlen_q + offs_m, lse)

# config = {"BLOCK_M": 64, "BLOCK_N": 64, "HEAD_DIM": 32, "arch": "sm_90", "causal": true, "dtype": "bf16", "num_stages": 2, "num_warps": 4}
# arch = sm_90


// ===== COMPILED SASS (sm_90a) =====

	.target	sm_90a

	.elftype	@"ET_EXEC"


//--------------------- .note.nv.tkinfo           --------------------------
	.section	.note.nv.tkinfo,"",@"SHT_NOTE"
	.sectionflags	@"SHF_NOTE_NV_TKINFO"
	.tkinfo
        /*0018*/ 	.word	0x00000002
        /*0030*/ 	.string	""
        /*0030*/ 	.string	"ptxas"
        /*0030*/ 	.string	"Cuda compilation tools, release 13.0, V13.0.88"
        /*0030*/ 	.string	"Build cuda_13.0.r13.0/compiler.36424714_0"
        /*0030*/ 	.string	"-v  -suppress-debug-info  -lineinfo  -arch sm_90a "



//--------------------- .note.nv.cuinfo           --------------------------
	.section	.note.nv.cuinfo,"",@"SHT_NOTE"
	.sectionflags	@"SHF_NOTE_NV_CUINFO"
        /*0018*/ 	.short	0x0002
        /*001a*/ 	.short	0x005a
        /*001c*/ 	.short	0x0082
	.zero		2


//--------------------- .nv.info                  --------------------------
	.section	.nv.info,"",@"SHT_CUDA_INFO"
	.align	4


	//----- nvinfo : EIATTR_REGCOUNT
	.align		4
        /*0000*/ 	.byte	0x04, 0x2f
        /*0002*/ 	.short	(.L_2 - .L_1)
	.align		4
.L_1:
        /*0004*/ 	.word	index@(attn_fwd)
        /*0008*/ 	.word	0x000000a8


	//----- nvinfo : EIATTR_FRAME_SIZE
	.align		4
.L_2:
        /*000c*/ 	.byte	0x04, 0x11
        /*000e*/ 	.short	(.L_4 - .L_3)
	.align		4
.L_3:
        /*0010*/ 	.word	index@(attn_fwd)
        /*0014*/ 	.word	0x00000000


	//----- nvinfo : EIATTR_MIN_STACK_SIZE
	.align		4
.L_4:
        /*0018*/ 	.byte	0x04, 0x12
        /*001a*/ 	.short	(.L_6 - .L_5)
	.align		4
.L_5:
        /*001c*/ 	.word	index@(attn_fwd)
        /*0020*/ 	.word	0x00000000
.L_6:


//--------------------- .nv.compat                --------------------------
	.section	.nv.compat,"",@"SHT_CUDA_COMPAT_INFO"
	.align	4
        /*0000*/ 	.byte	0x02, 0x09, 0x01, 0x00, 0x02, 0x02, 0x04, 0x00, 0x02, 0x05, 0x05, 0x00, 0x03, 0x07, 0x01, 0x01
        /*0010*/ 	.byte	0x02, 0x03, 0x00, 0x00, 0x02, 0x06, 0x01, 0x00, 0x04, 0x0b, 0x08, 0x00, 0x00, 0x00, 0x00, 0x00
        /*0020*/ 	.byte	0x00, 0x00, 0x00, 0x00


//--------------------- .nv.info.attn_fwd         --------------------------
	.section	.nv.info.attn_fwd,"",@"SHT_CUDA_INFO"
	.sectionflags	@""
	.align	4


	//----- nvinfo : EIATTR_CUDA_API_VERSION
	.align		4
        /*0000*/ 	.byte	0x04, 0x37
        /*0002*/ 	.short	(.L_8 - .L_7)
.L_7:
        /*0004*/ 	.word	0x00000082


	//----- nvinfo : EIATTR_KPARAM_INFO
	.align		4
.L_8:
        /*0008*/ 	.byte	0x04, 0x17
        /*000a*/ 	.short	(.L_10 - .L_9)
.L_9:
        /*000c*/ 	.word	0x00000000
        /*0010*/ 	.short	0x0019
        /*0012*/ 	.short	0x0080
        /*0014*/ 	.byte	0x00, 0xf4, 0x21, 0x00


	//----- nvinfo : EIATTR_KPARAM_INFO
	.align		4
.L_10:
        /*0018*/ 	.byte	0x04, 0x17
        /*001a*/ 	.short	(.L_12 - .L_11)
.L_11:
        /*001c*/ 	.word	0x00000000
        /*0020*/ 	.short	0x0018
        /*0022*/ 	.short	0x0078
        /*0024*/ 	.byte	0x00, 0xf4, 0x21, 0x00


	//----- nvinfo : EIATTR_KPARAM_INFO
	.align		4
.L_12:
        /*0028*/ 	.byte	0x04, 0x17
        /*002a*/ 	.short	(.L_14 - .L_13)
.L_13:
        /*002c*/ 	.word	0x00000000
        /*0030*/ 	.short	0x0017
        /*0032*/ 	.short	0x0070
        /*0034*/ 	.byte	0x00, 0xf0, 0x11, 0x00


	//----- nvinfo : EIATTR_KPARAM_INFO
	.align		4
.L_14:
        /*0038*/ 	.byte	0x04, 0x17
        /*003a*/ 	.short	(.L_16 - .L_15)
.L_15:
        /*003c*/ 	.word	0x00000000
        /*0040*/ 	.short	0x0016
        /*0042*/ 	.short	0x006c
        /*0044*/ 	.byte	0x00, 0xf0, 0x11, 0x00


	//----- nvinfo : EIATTR_KPARAM_INFO
	.align		4
.L_16:
        /*0048*/ 	.byte	0x04, 0x17
        /*004a*/ 	.short	(.L_18 - .L_17)
.L_17:
        /*004c*/ 	.word	0x00000000
        /*0050*/ 	.short	0x0015
        /*0052*/ 	.short	0x0068
        /*0054*/ 	.byte	0x00, 0xf0, 0x11, 0x00


	//----- nvinfo : EIATTR_KPARAM_INFO
	.align		4
.L_18:
        /*0058*/ 	.byte	0x04, 0x17
        /*005a*/ 	.short	(.L_20 - .L_19)
.L_19:
        /*005c*/ 	.word	0x00000000
        /*0060*/ 	.short	0x0014
        /*0062*/ 	.short	0x0064
        /*0064*/ 	.byte	0x00, 0xf0, 0x11, 0x00


	//----- nvinfo : EIATTR_KPARAM_INFO
	.align		4
.L_20:
        /*0068*/ 	.byte	0x04, 0x17
        /*006a*/ 	.short	(.L_22 - .L_21)
.L_21:
        /*006c*/ 	.word	0x00000000
        /*0070*/ 	.short	0x0013
        /*0072*/ 	.short	0x0060
        /*0074*/ 	.byte	0x00, 0xf0, 0x11, 0x00


	//----- nvinfo : EIATTR_KPARAM_INFO
	.align		4
.L_22:
        /*0078*/ 	.byte	0x04, 0x17
        /*007a*/ 	.short	(.L_24 - .L_23)
.L_23:
        /*007c*/ 	.word	0x00000000
        /*0080*/ 	.short	0x0012
        /*0082*/ 	.short	0x005c
        /*0084*/ 	.byte	0x00, 0xf0, 0x11, 0x00


	//----- nvinfo : EIATTR_KPARAM_INFO
	.align		4
.L_24:
        /*0088*/ 	.byte	0x04, 0x17
        /*008a*/ 	.short	(.L_26 - .L_25)
.L_25:
        /*008c*/ 	.word	0x00000000
        /*0090*/ 	.short	0x0011
        /*0092*/ 	.short	0x0058
        /*0094*/ 	.byte	0x00, 0xf0, 0x11, 0x00


	//----- nvinfo : EIATTR_KPARAM_INFO
	.align		4
.L_26:
        /*0098*/ 	.byte	0x04, 0x17
        /*009a*/ 	.short	(.L_28 - .L_27)
.L_27:
        /*009c*/ 	.word	0x00000000
        /*00a0*/ 	.short	0x0010
        /*00a2*/ 	.short	0x0054
        /*00a4*/ 	.byte	0x00, 0xf0, 0x11, 0x00


	//----- nvinfo : EIATTR_KPARAM_INFO
	.align		4
.L_28:
        /*00a8*/ 	.byte	0x04, 0x17
        /*00aa*/ 	.short	(.L_30 - .L_29)
.L_29:
        /*00ac*/ 	.word	0x00000000
        /*00b0*/ 	.short	0x000f
        /*00b2*/ 	.short	0x0050
        /*00b4*/ 	.byte	0x00, 0xf0, 0x11, 0x00


	//----- nvinfo : EIATTR_KPARAM_INFO
	.align		4
.L_30:
        /*00b8*/ 	.byte	0x04, 0x17
        /*00ba*/ 	.short	(.L_32 - .L_31)
.L_31:
        /*00bc*/ 	.word	0x00000000
        /*00c0*/ 	.short	0x000e
        /*00c2*/ 	.short	0x004c
        /*00c4*/ 	.byte	0x00, 0xf0, 0x11, 0x00


	//----- nvinfo : EIATTR_KPARAM_INFO
	.align		4
.L_32:
        /*00c8*/ 	.byte	0x04, 0x17
        /*00ca*/ 	.short	(.L_34 - .L_33)
.L_33:
        /*00cc*/ 	.word	0x00000000
        /*00d0*/ 	.short	0x000d
        /*00d2*/ 	.short	0x0048
        /*00d4*/ 	.byte	0x00, 0xf0, 0x11, 0x00


	//----- nvinfo : EIATTR_KPARAM_INFO
	.align		4
.L_34:
        /*00d8*/ 	.byte	0x04, 0x17
        /*00da*/ 	.short	(.L_36 - .L_35)
.L_35:
        /*00dc*/ 	.word	0x00000000
        /*00e0*/ 	.short	0x000c
        /*00e2*/ 	.short	0x0044
        /*00e4*/ 	.byte	0x00, 0xf0, 0x11, 0x00


	//----- nvinfo : EIATTR_KPARAM_INFO
	.align		4
.L_36:
        /*00e8*/ 	.byte	0x04, 0x17
        /*00ea*/ 	.short	(.L_38 - .L_37)
.L_37:
        /*00ec*/ 	.word	0x00000000
        /*00f0*/ 	.short	0x000b
        /*00f2*/ 	.short	0x0040
        /*00f4*/ 	.byte	0x00, 0xf0, 0x11, 0x00


	//----- nvinfo : EIATTR_KPARAM_INFO
	.align		4
.L_38:
        /*00f8*/ 	.byte	0x04, 0x17
        /*00fa*/ 	.short	(.L_40 - .L_39)
.L_39:
        /*00fc*/ 	.word	0x00000000
        /*0100*/ 	.short	0x000a
        /*0102*/ 	.short	0x003c
        /*0104*/ 	.byte	0x00, 0xf0, 0x11, 0x00


	//----- nvinfo : EIATTR_KPARAM_INFO
	.align		4
.L_40:
        /*0108*/ 	.byte	0x04, 0x17
        /*010a*/ 	.short	(.L_42 - .L_41)
.L_41:
        /*010c*/ 	.word	0x00000000
        /*0110*/ 	.short	0x0009
        /*0112*/ 	.short	0x0038
        /*0114*/ 	.byte	0x00, 0xf0, 0x11, 0x00


	//----- nvinfo : EIATTR_KPARAM_INFO
	.align		4
.L_42:
        /*0118*/ 	.byte	0x04, 0x17
        /*011a*/ 	.short	(.L_44 - .L_43)
.L_43:
        /*011c*/ 	.word	0x00000000
        /*0120*/ 	.short	0x0008
        /*0122*/ 	.short	0x0034
        /*0124*/ 	.byte	0x00, 0xf0, 0x11, 0x00


	//----- nvinfo : EIATTR_KPARAM_INFO
	.align		4
.L_44:
        /*0128*/ 	.byte	0x04, 0x17
        /*012a*/ 	.short	(.L_46 - .L_45)
.L_45:
        /*012c*/ 	.word	0x00000000
        /*0130*/ 	.short	0x0007
        /*0132*/ 	.short	0x0030
        /*0134*/ 	.byte	0x00, 0xf0, 0x11, 0x00


	//----- nvinfo : EIATTR_KPARAM_INFO
	.align		4
.L_46:
        /*0138*/ 	.byte	0x04, 0x17
        /*013a*/ 	.short	(.L_48 - .L_47)
.L_47:
        /*013c*/ 	.word	0x00000000
        /*0140*/ 	.short	0x0006
        /*0142*/ 	.short	0x002c
        /*0144*/ 	.byte	0x00, 0xf0, 0x11, 0x00


	//----- nvinfo : EIATTR_KPARAM_INFO
	.align		4
.L_48:
        /*0148*/ 	.byte	0x04, 0x17
        /*014a*/ 	.short	(.L_50 - .L_49)
.L_49:
        /*014c*/ 	.word	0x00000000
        /*0150*/ 	.short	0x0005
        /*0152*/ 	.short	0x0028
        /*0154*/ 	.byte	0x00, 0xf0, 0x11, 0x00


	//----- nvinfo : EIATTR_KPARAM_INFO
	.align		4
.L_50:
        /*0158*/ 	.byte	0x04, 0x17
        /*015a*/ 	.short	(.L_52 - .L_51)
.L_51:
        /*015c*/ 	.word	0x00000000
        /*0160*/ 	.short	0x0004
        /*0162*/ 	.short	0x0020
        /*0164*/ 	.byte	0x00, 0xf4, 0x21, 0x00


	//----- nvinfo : EIATTR_KPARAM_INFO
	.align		4
.L_52:
        /*0168*/ 	.byte	0x04, 0x17
        /*016a*/ 	.short	(.L_54 - .L_53)
.L_53:
        /*016c*/ 	.word	0x00000000
        /*0170*/ 	.short	0x0003
        /*0172*/ 	.short	0x0018
        /*0174*/ 	.byte	0x00, 0xf4, 0x21, 0x00


	//----- nvinfo : EIATTR_KPARAM_INFO
	.align		4
.L_54:
        /*0178*/ 	.byte	0x04, 0x17
        /*017a*/ 	.short	(.L_56 - .L_55)
.L_55:
        /*017c*/ 	.word	0x00000000
        /*0180*/ 	.short	0x0002
        /*0182*/ 	.short	0x0010
        /*0184*/ 	.byte	0x00, 0xf4, 0x21, 0x00


	//----- nvinfo : EIATTR_KPARAM_INFO
	.align		4
.L_56:
        /*0188*/ 	.byte	0x04, 0x17
        /*018a*/ 	.short	(.L_58 - .L_57)
.L_57:
        /*018c*/ 	.word	0x00000000
        /*0190*/ 	.short	0x0001
        /*0192*/ 	.short	0x0008
        /*0194*/ 	.byte	0x00, 0xf4, 0x21, 0x00


	//----- nvinfo : EIATTR_KPARAM_INFO
	.align		4
.L_58:
        /*0198*/ 	.byte	0x04, 0x17
        /*019a*/ 	.short	(.L_60 - .L_59)
.L_59:
        /*019c*/ 	.word	0x00000000
        /*01a0*/ 	.short	0x0000
        /*01a2*/ 	.short	0x0000
        /*01a4*/ 	.byte	0x00, 0xf4, 0x21, 0x00


	//----- nvinfo : EIATTR_SPARSE_MMA_MASK
	.align		4
.L_60:
        /*01a8*/ 	.byte	0x03, 0x50
        /*01aa*/ 	.short	0x0000


	//----- nvinfo : EIATTR_MAXREG_COUNT
	.align		4
        /*01ac*/ 	.byte	0x03, 0x1b
        /*01ae*/ 	.short	0x00ff


	//----- nvinfo : EIATTR_NUM_BARRIERS
	.align		4
        /*01b0*/ 	.byte	0x02, 0x4c
        /*01b2*/ 	.byte	0x01
	.zero		1


	//----- nvinfo : EIATTR_MERCURY_ISA_VERSION
	.align		4
        /*01b4*/ 	.byte	0x03, 0x5f
        /*01b6*/ 	.short	0x0101


	//----- nvinfo : EIATTR_COOP_GROUP_MASK_REGIDS
	.align		4
        /*01b8*/ 	.byte	0x04, 0x29
        /*01ba*/ 	.short	(.L_62 - .L_61)


	//   ....[0]....
.L_61:
        /*01bc*/ 	.word	0xffffffff


	//   ....[1]....
        /*01c0*/ 	.word	0xffffffff


	//   ....[2]....
        /*01c4*/ 	.word	0xffffffff


	//   ....[3]....
        /*01c8*/ 	.word	0xffffffff


	//   ....[4]....
        /*01cc*/ 	.word	0xffffffff


	//   ....[5]....
        /*01d0*/ 	.word	0xffffffff


	//   ....[6]....
        /*01d4*/ 	.word	0xffffffff


	//   ....[7]....
        /*01d8*/ 	.word	0xffffffff


	//----- nvinfo : EIATTR_COOP_GROUP_INSTR_OFFSETS
	.align		4
.L_62:
        /*01dc*/ 	.byte	0x04, 0x28
        /*01de*/ 	.short	(.L_64 - .L_63)


	//   ....[0]....
.L_63:
        /*01e0*/ 	.word	0x00001f20


	//   ....[1]....
        /*01e4*/ 	.word	0x00001ff0


	//   ....[2]....
        /*01e8*/ 	.word	0x000023c0


	//   ....[3]....
        /*01ec*/ 	.word	0x000023e0


	//   ....[4]....
        /*01f0*/ 	.word	0x00002f90


	//   ....[5]....
        /*01f4*/ 	.word	0x00002fa0


	//   ....[6]....
        /*01f8*/ 	.word	0x00002ff0


	//   ....[7]....
        /*01fc*/ 	.word	0x00003010


	//----- nvinfo : EIATTR_EXIT_INSTR_OFFSETS
	.align		4
.L_64:
        /*0200*/ 	.byte	0x04, 0x1c
        /*0202*/ 	.short	(.L_66 - .L_65)


	//   ....[0]....
.L_65:
        /*0204*/ 	.word	0x00004180


	//   ....[1]....
        /*0208*/ 	.word	0x000041b0


	//----- nvinfo : EIATTR_REQNTID
	.align		4
.L_66:
        /*020c*/ 	.byte	0x04, 0x10
        /*020e*/ 	.short	(.L_68 - .L_67)
.L_67:
        /*0210*/ 	.word	0x00000080
        /*0214*/ 	.word	0x00000001
        /*0218*/ 	.word	0x00000001


	//----- nvinfo : EIATTR_CBANK_PARAM_SIZE
	.align		4
.L_68:
        /*021c*/ 	.byte	0x03, 0x19
        /*021e*/ 	.short	0x0088


	//----- nvinfo : EIATTR_PARAM_CBANK
	.align		4
        /*0220*/ 	.byte	0x04, 0x0a
        /*0222*/ 	.short	(.L_70 - .L_69)
	.align		4
.L_69:
        /*0224*/ 	.word	index@(.nv.constant0.attn_fwd)
        /*0228*/ 	.short	0x0210
        /*022a*/ 	.short	0x0088


	//----- nvinfo : EIATTR_SW_WAR
	.align		4
.L_70:
        /*022c*/ 	.byte	0x04, 0x36
        /*022e*/ 	.short	(.L_72 - .L_71)
.L_71:
        /*0230*/ 	.word	0x00000008
.L_72:


//--------------------- .nv.callgraph             --------------------------
	.section	.nv.callgraph,"",@"SHT_CUDA_CALLGRAPH"
	.align	4
	.sectionentsize	8
	.align		4
        /*0000*/ 	.word	0x00000000
	.align		4
        /*0004*/ 	.word	0xffffffff
	.align		4
        /*0008*/ 	.word	0x00000000
	.align		4
        /*000c*/ 	.word	0xfffffffe
	.align		4
        /*0010*/ 	.word	0x00000000
	.align		4
        /*0014*/ 	.word	0xfffffffd
	.align		4
        /*0018*/ 	.word	0x00000000
	.align		4
        /*001c*/ 	.word	0xfffffffc


//--------------------- .nv.constant4             --------------------------
	.section	.nv.constant4,"a",@progbits
	.align	8
	.align		8
.nv.constant4:
        /*0000*/ 	.dword	_$_str


//--------------------- .text.attn_fwd            --------------------------
	.section	.text.attn_fwd,"ax",@progbits
	.align	128
        .global         attn_fwd
        .type           attn_fwd,@function
        .size           attn_fwd,(.L_x_3 - attn_fwd)
        .other          attn_fwd,@"STO_CUDA_ENTRY STV_DEFAULT"
attn_fwd:
.text.attn_fwd:
[----:B------:R-:W-:Y:S01]  /*0000*/  LDC R1, c[0x0][0x28] ;  /* 0x00000a00ff017b82 */ /* 0x000fe20000000800 */
[----:B------:R-:W0:Y:S07]  /*0010*/  S2R R19, SR_CTAID.X ;  /* 0x0000000000137919 */ /* 0x000e2e0000002500 */
[----:B------:R-:W1:Y:S01]  /*0020*/  S2UR UR10, SR_CTAID.Y ;  /* 0x00000000000a79c3 */ /* 0x000e620000002600 */
[----:B------:R-:W-:Y:S01]  /*0030*/  ULDC.64 UR4, c[0x0][0x240] ;  /* 0x0000900000047ab9 */ /* 0x000fe20000000a00 */
[----:B------:R-:W-:Y:S01]  /*0040*/  ULDC.64 UR18, c[0x0][0x208] ;  /* 0x0000820000127ab9 */ /* 0x000fe20000000a00 */
[----:B------:R-:W2:Y:S05]  /*0050*/  S2R R0, SR_TID.X ;  /* 0x0000000000007919 */ /* 0x000eaa0000002100 */
[----:B------:R-:W3:Y:S08]  /*0060*/  LDC R36, c[0x0][0x248] ;  /* 0x00009200ff247b82 */ /* 0x000ef00000000800 */
[----:B------:R-:W4:Y:S01]  /*0070*/  LDC.64 R32, c[0x0][0x210] ;  /* 0x00008400ff207b82 */ /* 0x000f220000000a00 */
[----:B-1----:R-:W-:-:S04]  /*0080*/  UIMAD UR4, UR10, UR4, URZ ;  /* 0x000000040a0472a4 */ /* 0x002fc8000f8e023f */
[----:B------:R-:W-:Y:S01]  /*0090*/  USHF.L.U32 UR6, UR4, 0x1, URZ ;  /* 0x0000000104067899 */ /* 0x000fe2000800063f */
[----:B0-----:R-:W-:Y:S01]  /*00a0*/  IMAD.SHL.U32 R19, R19, 0x40, RZ ;  /* 0x0000004013137824 */ /* 0x001fe200078e00ff */
[----:B--2---:R-:W-:-:S04]  /*00b0*/  SHF.R.U32.HI R18, RZ, 0x6, R0 ;  /* 0x00000006ff127819 */ /* 0x004fc80000011600 */
[----:B------:R-:W-:Y:S02]  /*00c0*/  LOP3.LUT R2, R19, 0x3f, R0, 0xf8, !PT ;  /* 0x0000003f13027812 */ /* 0x000fe400078ef800 */
[----:B------:R-:W-:-:S03]  /*00d0*/  SGXT.U32 R18, R18, 0x1 ;  /* 0x000000011212781a */ /* 0x000fc60000000000 */
[----:B------:R-:W-:Y:S01]  /*00e0*/  IMAD R3, R2, UR5, RZ ;  /* 0x0000000502037c24 */ /* 0x000fe2000f8e02ff */
[----:B------:R-:W-:Y:S01]  /*00f0*/  UIMAD.WIDE UR4, UR4, 0x2, URZ ;  /* 0x00000002040478a5 */ /* 0x000fe2000f8e023f */
[----:B---3--:R-:W-:Y:S02]  /*0100*/  IMAD R7, R18, R36, RZ ;  /* 0x0000002412077224 */ /* 0x008fe400078e02ff */
[C---:B------:R-:W-:Y:S02]  /*0110*/  IMAD.SHL.U32 R5, R3.reuse, 0x2, RZ ;  /* 0x0000000203057824 */ /* 0x040fe400078e00ff */
[----:B------:R-:W-:-:S03]  /*0120*/  IMAD.HI R4, R3, 0x2, RZ ;  /* 0x0000000203047827 */ /* 0x000fc600078e02ff */
[----:B----4-:R-:W-:Y:S01]  /*0130*/  IADD3 R32, P0, P1, R5, UR6, R32 ;  /* 0x0000000605207c10 */ /* 0x010fe2000f91e020 */
[----:B------:R-:W-:-:S03]  /*0140*/  IMAD R3, R36, 0x2, R7 ;  /* 0x0000000224037824 */ /* 0x000fc600078e0207 */
[----:B------:R-:W-:Y:S01]  /*0150*/  IADD3.X R34, R4, UR5, R33, P0, P1 ;  /* 0x0000000504227c10 */ /* 0x000fe200087e2421 */
[C---:B------:R-:W-:Y:S01]  /*0160*/  IMAD R9, R36.reuse, 0x2, R3 ;  /* 0x0000000224097824 */ /* 0x040fe200078e0203 */
[-C--:B------:R-:W-:Y:S02]  /*0170*/  LEA R4, P0, R7, R32.reuse, 0x1 ;  /* 0x0000002007047211 */ /* 0x080fe400078008ff */
[----:B------:R-:W-:Y:S01]  /*0180*/  LEA R6, P1, R3, R32, 0x1 ;  /* 0x0000002003067211 */ /* 0x000fe200078208ff */
[C---:B------:R-:W-:Y:S01]  /*0190*/  IMAD R11, R36.reuse, 0x2, R9 ;  /* 0x00000002240b7824 */ /* 0x040fe200078e0209 */
[-C--:B------:R-:W-:Y:S02]  /*01a0*/  LEA.HI.X.SX32 R5, R7, R34.reuse, 0x1, P0 ;  /* 0x0000002207057211 */ /* 0x080fe400000f0eff */
[----:B------:R-:W-:Y:S01]  /*01b0*/  LEA.HI.X.SX32 R7, R3, R34, 0x1, P1 ;  /* 0x0000002203077211 */ /* 0x000fe200008f0eff */
[C---:B------:R-:W-:Y:S01]  /*01c0*/  IMAD R3, R36.reuse, 0x2, R11 ;  /* 0x0000000224037824 */ /* 0x040fe200078e020b */
[-C--:B------:R-:W-:Y:S01]  /*01d0*/  LEA R8, P0, R9, R32.reuse, 0x1 ;  /* 0x0000002009087211 */ /* 0x080fe200078008ff */
[----:B------:R0:W2:Y:S02]  /*01e0*/  LDG.E.U16 R22, desc[UR18][R4.64] ;  /* 0x0000001204167981 */ /* 0x0000a4000c1e1500 */
[----:B------:R-:W-:Y:S01]  /*01f0*/  IMAD R14, R36, 0x2, R3 ;  /* 0x00000002240e7824 */ /* 0x000fe200078e0203 */
[----:B------:R-:W-:Y:S01]  /*0200*/  LEA R12, P1, R3, R32, 0x1 ;  /* 0x00000020030c7211 */ /* 0x000fe200078208ff */
[----:B------:R1:W3:Y:S01]  /*0210*/  LDG.E.U16 R23, desc[UR18][R6.64] ;  /* 0x0000001206177981 */ /* 0x0002e2000c1e1500 */
[----:B------:R-:W-:-:S02]  /*0220*/  LEA.HI.X.SX32 R9, R9, R34, 0x1, P0 ;  /* 0x0000002209097211 */ /* 0x000fc400000f0eff */
[----:B------:R-:W-:Y:S02]  /*0230*/  LEA R10, P0, R11, R32, 0x1 ;  /* 0x000000200b0a7211 */ /* 0x000fe400078008ff */
[-C--:B------:R-:W-:Y:S01]  /*0240*/  LEA.HI.X.SX32 R13, R3, R34.reuse, 0x1, P1 ;  /* 0x00000022030d7211 */ /* 0x080fe200008f0eff */
[----:B------:R-:W-:Y:S01]  /*0250*/  IMAD R3, R36, 0x2, R14 ;  /* 0x0000000224037824 */ /* 0x000fe200078e020e */
[----:B------:R-:W-:Y:S01]  /*0260*/  LEA.HI.X.SX32 R11, R11, R34, 0x1, P0 ;  /* 0x000000220b0b7211 */ /* 0x000fe200000f0eff */
[----:B------:R4:W5:Y:S01]  /*0270*/  LDG.E.U16 R24, desc[UR18][R8.64] ;  /* 0x0000001208187981 */ /* 0x000962000c1e1500 */
[----:B0-----:R-:W-:Y:S01]  /*0280*/  LEA R4, P0, R14, R32, 0x1 ;  /* 0x000000200e047211 */ /* 0x001fe200078008ff */
[----:B------:R-:W-:Y:S02]  /*0290*/  IMAD R15, R36, 0x2, R3 ;  /* 0x00000002240f7824 */ /* 0x000fe400078e0203 */
[----:B------:R0:W3:Y:S01]  /*02a0*/  LDG.E.U16 R26, desc[UR18][R12.64] ;  /* 0x000000120c1a7981 */ /* 0x0000e2000c1e1500 */
[----:B------:R-:W-:Y:S01]  /*02b0*/  LEA.HI.X.SX32 R5, R14, R34, 0x1, P0 ;  /* 0x000000220e057211 */ /* 0x000fe200000f0eff */
[C---:B------:R-:W-:Y:S01]  /*02c0*/  IMAD R14, R36.reuse, 0x2, R15 ;  /* 0x00000002240e7824 */ /* 0x040fe200078e020f */
[C---:B-1----:R-:W-:Y:S01]  /*02d0*/  LEA R6, P0, R3.reuse, R32, 0x1 ;  /* 0x0000002003067211 */ /* 0x042fe200078008ff */
[----:B------:R1:W5:Y:S03]  /*02e0*/  LDG.E.U16 R25, desc[UR18][R10.64] ;  /* 0x000000120a197981 */ /* 0x000366000c1e1500 */
[----:B------:R-:W-:Y:S01]  /*02f0*/  LEA.HI.X.SX32 R7, R3, R34, 0x1, P0 ;  /* 0x0000002203077211 */ /* 0x000fe200000f0eff */
[C---:B------:R-:W-:Y:S01]  /*0300*/  IMAD R3, R36.reuse, 0x2, R14 ;  /* 0x0000000224037824 */ /* 0x040fe200078e020e */
[C---:B----4-:R-:W-:Y:S01]  /*0310*/  LEA R8, P0, R15.reuse, R32, 0x1 ;  /* 0x000000200f087211 */ /* 0x050fe200078008ff */
[----:B------:R-:W4:Y:S02]  /*0320*/  LDG.E.U16 R27, desc[UR18][R4.64] ;  /* 0x00000012041b7981 */ /* 0x000f24000c1e1500 */
[C---:B------:R-:W-:Y:S01]  /*0330*/  IMAD R20, R36.reuse, 0x2, R3 ;  /* 0x0000000224147824 */ /* 0x040fe200078e0203 */
[----:B------:R-:W-:Y:S01]  /*0340*/  LEA.HI.X.SX32 R9, R15, R34, 0x1, P0 ;  /* 0x000000220f097211 */ /* 0x000fe200000f0eff */
[----:B------:R1:W5:Y:S02]  /*0350*/  LDG.E.U16 R28, desc[UR18][R6.64] ;  /* 0x00000012061c7981 */ /* 0x000364000c1e1500 */
[----:B------:R-:W-:Y:S01]  /*0360*/  IMAD R21, R36, 0x2, R20 ;  /* 0x0000000224157824 */ /* 0x000fe200078e0214 */
[CC--:B0-----:R-:W-:Y:S01]  /*0370*/  LEA R12, P0, R3.reuse, R32.reuse, 0x1 ;  /* 0x00000020030c7211 */ /* 0x0c1fe200078008ff */
[----:B------:R0:W5:Y:S01]  /*0380*/  LDG.E.U16 R29, desc[UR18][R8.64] ;  /* 0x00000012081d7981 */ /* 0x000162000c1e1500 */
[----:B-1----:R-:W-:Y:S01]  /*0390*/  LEA R10, P1, R14, R32, 0x1 ;  /* 0x000000200e0a7211 */ /* 0x002fe200078208ff */
[----:B------:R-:W-:Y:S01]  /*03a0*/  IMAD R15, R36, 0x2, R21 ;  /* 0x00000002240f7824 */ /* 0x000fe200078e0215 */
[----:B------:R-:W-:-:S02]  /*03b0*/  LEA.HI.X.SX32 R13, R3, R34, 0x1, P0 ;  /* 0x00000022030d7211 */ /* 0x000fc400000f0eff */
[----:B------:R-:W-:Y:S01]  /*03c0*/  LEA.HI.X.SX32 R11, R14, R34, 0x1, P1 ;  /* 0x000000220e0b7211 */ /* 0x000fe200008f0eff */
[C---:B------:R-:W-:Y:S01]  /*03d0*/  IMAD R3, R36.reuse, 0x2, R15 ;  /* 0x0000000224037824 */ /* 0x040fe200078e020f */
[C---:B------:R-:W-:Y:S02]  /*03e0*/  LEA R14, P0, R15.reuse, R32, 0x1 ;  /* 0x000000200f0e7211 */ /* 0x040fe400078008ff */
[----:B------:R-:W5:Y:S01]  /*03f0*/  LDG.E.U16 R13, desc[UR18][R12.64] ;  /* 0x000000120c0d7981 */ /* 0x000f62000c1e1500 */
[----:B------:R-:W-:Y:S01]  /*0400*/  IMAD R7, R36, 0x2, R3 ;  /* 0x0000000224077824 */ /* 0x000fe200078e0203 */
[----:B------:R-:W-:Y:S02]  /*0410*/  LEA.HI.X.SX32 R15, R15, R34, 0x1, P0 ;  /* 0x000000220f0f7211 */ /* 0x000fe400000f0eff */
[-C--:B------:R-:W-:Y:S01]  /*0420*/  LEA R16, P1, R3, R32.reuse, 0x1 ;  /* 0x0000002003107211 */ /* 0x080fe200078208ff */
[----:B------:R1:W4:Y:S01]  /*0430*/  LDG.E.U16 R30, desc[UR18][R10.64] ;  /* 0x000000120a1e7981 */ /* 0x000322000c1e1500 */
[----:B------:R-:W-:-:S02]  /*0440*/  LEA R4, P0, R20, R32, 0x1 ;  /* 0x0000002014047211 */ /* 0x000fc400078008ff */
[-C--:B------:R-:W-:Y:S01]  /*0450*/  LEA.HI.X.SX32 R17, R3, R34.reuse, 0x1, P1 ;  /* 0x0000002203117211 */ /* 0x080fe200008f0eff */
[----:B------:R-:W5:Y:S01]  /*0460*/  LDG.E.U16 R14, desc[UR18][R14.64] ;  /* 0x000000120e0e7981 */ /* 0x000f62000c1e1500 */
[----:B------:R-:W-:Y:S02]  /*0470*/  LEA.HI.X.SX32 R5, R20, R34, 0x1, P0 ;  /* 0x0000002214057211 */ /* 0x000fe400000f0eff */
[-C--:B0-----:R-:W-:Y:S02]  /*0480*/  LEA R8, P1, R7, R32.reuse, 0x1 ;  /* 0x0000002007087211 */ /* 0x081fe400078208ff */
[----:B------:R-:W-:Y:S01]  /*0490*/  LEA R6, P0, R21, R32, 0x1 ;  /* 0x0000002015067211 */ /* 0x000fe200078008ff */
[----:B------:R-:W-:Y:S01]  /*04a0*/  IMAD R3, R36, 0x2, R7 ;  /* 0x0000000224037824 */ /* 0x000fe200078e0207 */
[-C--:B------:R-:W-:Y:S01]  /*04b0*/  LEA.HI.X.SX32 R9, R7, R34.reuse, 0x1, P1 ;  /* 0x0000002207097211 */ /* 0x080fe200008f0eff */
[----:B------:R-:W5:Y:S01]  /*04c0*/  LDG.E.U16 R17, desc[UR18][R16.64] ;  /* 0x0000001210117981 */ /* 0x000f62000c1e1500 */
[----:B------:R-:W-:-:S03]  /*04d0*/  LEA.HI.X.SX32 R7, R21, R34, 0x1, P0 ;  /* 0x0000002215077211 */ /* 0x000fc600000f0eff */
[----:B------:R0:W5:Y:S04]  /*04e0*/  LDG.E.U16 R20, desc[UR18][R4.64] ;  /* 0x0000001204147981 */ /* 0x000168000c1e1500 */
[----:B------:R-:W5:Y:S04]  /*04f0*/  LDG.E.U16 R8, desc[UR18][R8.64] ;  /* 0x0000001208087981 */ /* 0x000f68000c1e1500 */
[----:B------:R0:W5:Y:S01]  /*0500*/  LDG.E.U16 R7, desc[UR18][R6.64] ;  /* 0x0000001206077981 */ /* 0x000162000c1e1500 */
[----:B-1----:R-:W-:-:S04]  /*0510*/  LEA R10, P1, R3, R32, 0x1 ;  /* 0x00000020030a7211 */ /* 0x002fc800078208ff */
[----:B------:R-:W-:-:S05]  /*0520*/  LEA.HI.X.SX32 R11, R3, R34, 0x1, P1 ;  /* 0x00000022030b7211 */ /* 0x000fca00008f0eff */
[----:B------:R1:W5:Y:S01]  /*0530*/  LDG.E.U16 R15, desc[UR18][R10.64] ;  /* 0x000000120a0f7981 */ /* 0x000362000c1e1500 */
[----:B------:R-:W1:Y:S01]  /*0540*/  S2UR UR11, SR_CgaCtaId ;  /* 0x00000000000b79c3 */ /* 0x000e620000008800 */
[----:B------:R-:W-:Y:S02]  /*0550*/  LOP3.LUT R12, R0, 0x3f, RZ, 0xc0, !PT ;  /* 0x0000003f000c7812 */ /* 0x000fe400078ec0ff */
[----:B------:R-:W-:Y:S01]  /*0560*/  SHF.R.S32.HI R3, RZ, 0x6, R0 ;  /* 0x00000006ff037819 */ /* 0x000fe20000011400 */
[----:B------:R-:W-:Y:S02]  /*0570*/  UMOV UR4, 0x400 ;  /* 0x0000040000047882 */ /* 0x000fe40000000000 */
[----:B0-----:R-:W-:Y:S01]  /*0580*/  IMAD.SHL.U32 R4, R12, 0x2, RZ ;  /* 0x000000020c047824 */ /* 0x001fe200078e00ff */
[----:B------:R-:W-:-:S04]  /*0590*/  SGXT R3, R3, 0x1 ;  /* 0x000000010303781a */ /* 0x000fc80000000200 */
[----:B------:R-:W-:-:S04]  /*05a0*/  LOP3.LUT R3, R4, 0x90, R3, 0x78, !PT ;  /* 0x0000009004037812 */ /* 0x000fc800078e7803 */
[C---:B------:R-:W-:Y:S02]  /*05b0*/  LOP3.LUT R4, R3.reuse, 0x20, RZ, 0x3c, !PT ;  /* 0x0000002003047812 */ /* 0x040fe400078e3cff */
[C---:B------:R-:W-:Y:S01]  /*05c0*/  LOP3.LUT R5, R3.reuse, 0x40, RZ, 0x3c, !PT ;  /* 0x0000004003057812 */ /* 0x040fe200078e3cff */
[----:B-1----:R-:W-:Y:S01]  /*05d0*/  ULEA UR11, UR11, UR4, 0x18 ;  /* 0x000000040b0b7291 */ /* 0x002fe2000f8ec03f */
[----:B------:R-:W-:Y:S01]  /*05e0*/  LOP3.LUT R6, R3, 0x60, RZ, 0x3c, !PT ;  /* 0x0000006003067812 */ /* 0x000fe200078e3cff */
[----:B------:R-:W-:Y:S01]  /*05f0*/  IMAD.MOV.U32 R90, RZ, RZ, -0x800000 ;  /* 0xff800000ff5a7424 */ /* 0x000fe200078e00ff */
[----:B------:R-:W-:Y:S01]  /*0600*/  CS2R R56, SRZ ;  /* 0x0000000000387805 */ /* 0x000fe2000001ff00 */
[----:B------:R-:W-:Y:S01]  /*0610*/  IMAD.MOV.U32 R11, RZ, RZ, 0x3f800000 ;  /* 0x3f800000ff0b7424 */ /* 0x000fe200078e00ff */
[----:B------:R-:W-:Y:S01]  /*0620*/  CS2R R58, SRZ ;  /* 0x00000000003a7805 */ /* 0x000fe2000001ff00 */
[----:B------:R-:W-:Y:S01]  /*0630*/  IMAD.MOV.U32 R41, RZ, RZ, -0x800000 ;  /* 0xff800000ff297424 */ /* 0x000fe200078e00ff */
[----:B------:R-:W-:-:S02]  /*0640*/  CS2R R60, SRZ ;  /* 0x00000000003c7805 */ /* 0x000fc4000001ff00 */
[----:B------:R-:W-:Y:S02]  /*0650*/  CS2R R62, SRZ ;  /* 0x00000000003e7805 */ /* 0x000fe4000001ff00 */
[----:B------:R-:W-:Y:S02]  /*0660*/  CS2R R64, SRZ ;  /* 0x0000000000407805 */ /* 0x000fe4000001ff00 */
[----:B------:R-:W-:Y:S02]  /*0670*/  CS2R R66, SRZ ;  /* 0x0000000000427805 */ /* 0x000fe4000001ff00 */
[----:B------:R-:W-:Y:S02]  /*0680*/  CS2R R68, SRZ ;  /* 0x0000000000447805 */ /* 0x000fe4000001ff00 */
[----:B------:R-:W-:Y:S01]  /*0690*/  CS2R R70, SRZ ;  /* 0x0000000000467805 */ /* 0x000fe2000001ff00 */
[----:B--2---:R-:W-:Y:S04]  /*06a0*/  STS.U16 [R3+UR11], R22 ;  /* 0x0000001603007988 */ /* 0x004fe8000800040b */
[----:B---3--:R-:W-:Y:S04]  /*06b0*/  STS.U16 [R3+UR11+0x400], R26 ;  /* 0x0004001a03007988 */ /* 0x008fe8000800040b */
[----:B----4-:R-:W-:Y:S04]  /*06c0*/  STS.U16 [R3+UR11+0x800], R30 ;  /* 0x0008001e03007988 */ /* 0x010fe8000800040b */
[----:B-----5:R-:W-:Y:S04]  /*06d0*/  STS.U16 [R3+UR11+0xc00], R14 ;  /* 0x000c000e03007988 */ /* 0x020fe8000800040b */
[----:B------:R-:W-:Y:S04]  /*06e0*/  STS.U16 [R4+UR11+0x100], R23 ;  /* 0x0001001704007988 */ /* 0x000fe8000800040b */
[----:B------:R-:W-:Y:S04]  /*06f0*/  STS.U16 [R4+UR11+0x500], R27 ;  /* 0x0005001b04007988 */ /* 0x000fe8000800040b */
[----:B------:R-:W-:Y:S04]  /*0700*/  STS.U16 [R4+UR11+0x900], R13 ;  /* 0x0009000d04007988 */ /* 0x000fe8000800040b */
[----:B------:R-:W-:Y:S04]  /*0710*/  STS.U16 [R4+UR11+0xd00], R17 ;  /* 0x000d001104007988 */ /* 0x000fe8000800040b */
[----:B------:R-:W-:Y:S04]  /*0720*/  STS.U16 [R5+UR11+0x200], R24 ;  /* 0x0002001805007988 */ /* 0x000fe8000800040b */
[----:B------:R-:W-:Y:S04]  /*0730*/  STS.U16 [R5+UR11+0x600], R28 ;  /* 0x0006001c05007988 */ /* 0x000fe8000800040b */
[----:B------:R-:W-:Y:S04]  /*0740*/  STS.U16 [R5+UR11+0xa00], R20 ;  /* 0x000a001405007988 */ /* 0x000fe8000800040b */
[----:B------:R-:W-:Y:S04]  /*0750*/  STS.U16 [R5+UR11+0xe00], R8 ;  /* 0x000e000805007988 */ /* 0x000fe8000800040b */
[----:B------:R0:W-:Y:S02]  /*0760*/  STS.U16 [R6+UR11+0xb00], R7 ;  /* 0x000b000706007988 */ /* 0x0001e4000800040b */
[----:B0-----:R-:W-:-:S05]  /*0770*/  VIADD R7, R19, 0x40 ;  /* 0x0000004013077836 */ /* 0x001fca0000000000 */
[----:B------:R-:W-:Y:S01]  /*0780*/  ISETP.GE.AND P0, PT, R7, 0x1, PT ;  /* 0x000000010700780c */ /* 0x000fe20003f06270 */
[----:B------:R0:W-:Y:S01]  /*0790*/  STS.U16 [R6+UR11+0x300], R25 ;  /* 0x0003001906007988 */ /* 0x0001e2000800040b */
[----:B------:R-:W-:-:S03]  /*07a0*/  IMAD.MOV.U32 R13, RZ, RZ, 0x3f800000 ;  /* 0x3f800000ff0d7424 */ /* 0x000fc600078e00ff */
[----:B------:R0:W-:Y:S04]  /*07b0*/  STS.U16 [R6+UR11+0x700], R29 ;  /* 0x0007001d06007988 */ /* 0x0001e8000800040b */
[----:B------:R0:W-:Y:S04]  /*07c0*/  STS.U16 [R6+UR11+0xf00], R15 ;  /* 0x000f000f06007988 */ /* 0x0001e8000800040b */
[----:B------:R-:W-:Y:S05]  /*07d0*/  @!P0 BRA `(.L_x_0) ;  /* 0x0000002800448947 */ /* 0x000fea0003800000 */
[----:B------:R-:W1:Y:S01]  /*07e0*/  LDC.64 R16, c[0x0][0x260] ;  /* 0x00009800ff107b82 */ /* 0x000e620000000a00 */
[--C-:B------:R-:W-:Y:S01]  /*07f0*/  SHF.R.U32.HI R10, RZ, 0x5, R0.reuse ;  /* 0x00000005ff0a7819 */ /* 0x100fe20000011600 */
[----:B------:R-:W-:Y:S01]  /*0800*/  ULDC.64 UR6, c[0x0][0x220] ;  /* 0x0000880000067ab9 */ /* 0x000fe20000000a00 */
[----:B------:R-:W-:Y:S01]  /*0810*/  LOP3.LUT R8, R0, 0x60, RZ, 0xc0, !PT ;  /* 0x0000006000087812 */ /* 0x000fe200078ec0ff */
[----:B------:R-:W-:Y:S01]  /*0820*/  ULDC UR4, c[0x0][0x258] ;  /* 0x0000960000047ab9 */ /* 0x000fe20000000800 */
[----:B------:R-:W-:Y:S02]  /*0830*/  SHF.R.U32.HI R9, RZ, 0x2, R0 ;  /* 0x00000002ff097819 */ /* 0x000fe40000011600 */
[----:B------:R-:W-:Y:S02]  /*0840*/  CS2R R56, SRZ ;  /* 0x0000000000387805 */ /* 0x000fe4000001ff00 */
[----:B------:R-:W-:Y:S01]  /*0850*/  SGXT.U32 R10, R10, 0x2 ;  /* 0x000000020a0a781a */ /* 0x000fe20000000000 */
[----:B------:R-:W2:Y:S01]  /*0860*/  LDC.64 R90, c[0x0][0x250] ;  /* 0x00009400ff5a7b82 */ /* 0x000ea20000000a00 */
[----:B------:R-:W-:-:S02]  /*0870*/  SHF.R.U32.HI R8, RZ, 0x1, R8 ;  /* 0x00000001ff087819 */ /* 0x000fc40000011608 */
[----:B------:R-:W-:Y:S02]  /*0880*/  CS2R R58, SRZ ;  /* 0x00000000003a7805 */ /* 0x000fe4000001ff00 */
[----:B------:R-:W-:Y:S02]  /*0890*/  SGXT.U32 R9, R9, 0x3 ;  /* 0x000000030909781a */ /* 0x000fe40000000000 */
[----:B------:R-:W-:Y:S02]  /*08a0*/  CS2R R60, SRZ ;  /* 0x00000000003c7805 */ /* 0x000fe4000001ff00 */
[----:B------:R-:W-:Y:S02]  /*08b0*/  CS2R R62, SRZ ;  /* 0x00000000003e7805 */ /* 0x000fe4000001ff00 */
[----:B------:R-:W-:Y:S02]  /*08c0*/  CS2R R64, SRZ ;  /* 0x0000000000407805 */ /* 0x000fe4000001ff00 */
[----:B------:R-:W-:Y:S01]  /*08d0*/  LOP3.LUT R8, R19, R8, R9, 0xfe, !PT ;  /* 0x0000000813087212 */ /* 0x000fe200078efe09 */
[----:B------:R-:W3:Y:S01]  /*08e0*/  LDC R30, c[0x0][0x268] ;  /* 0x00009a00ff1e7b82 */ /* 0x000ee20000000800 */
[----:B------:R-:W-:-:S02]  /*08f0*/  LOP3.LUT R9, R0, 0x1f, RZ, 0xc0, !PT ;  /* 0x0000001f00097812 */ /* 0x000fc400078ec0ff */
[----:B------:R-:W-:Y:S02]  /*0900*/  CS2R R66, SRZ ;  /* 0x0000000000427805 */ /* 0x000fe4000001ff00 */
[----:B------:R-:W-:Y:S02]  /*0910*/  CS2R R68, SRZ ;  /* 0x0000000000447805 */ /* 0x000fe4000001ff00 */
[----:B------:R-:W-:Y:S01]  /*0920*/  CS2R R70, SRZ ;  /* 0x0000000000467805 */ /* 0x000fe2000001ff00 */
[----:B------:R-:W-:Y:S01]  /*0930*/  UMOV UR12, 0x80 ;  /* 0x00000080000c7882 */ /* 0x000fe20000000000 */
[----:B------:R-:W-:Y:S01]  /*0940*/  IMAD R9, R9, UR4, RZ ;  /* 0x0000000409097c24 */ /* 0x000fe2000f8e02ff */
[----:B------:R-:W-:Y:S01]  /*0950*/  ULDC.64 UR4, c[0x0][0x218] ;  /* 0x0000860000047ab9 */ /* 0x000fe20000000a00 */
[----:B-1----:R-:W-:Y:S01]  /*0960*/  IMAD R16, R16, UR10, RZ ;  /* 0x0000000a10107c24 */ /* 0x002fe2000f8e02ff */
[----:B------:R-:W-:Y:S01]  /*0970*/  UMOV UR13, 0x40000040 ;  /* 0x40000040000d7882 */ /* 0x000fe20000000000 */
[----:B0-----:R-:W-:Y:S01]  /*0980*/  IMAD R15, R12, R17, RZ ;  /* 0x000000110c0f7224 */ /* 0x001fe200078e02ff */
[----:B------:R-:W-:Y:S01]  /*0990*/  UMOV UR14, 0xfffffffe ;  /* 0xfffffffe000e7882 */ /* 0x000fe20000000000 */
[----:B------:R-:W-:Y:S01]  /*09a0*/  IMAD.SHL.U32 R11, R16, 0x2, RZ ;  /* 0x00000002100b7824 */ /* 0x000fe200078e00ff */
[----:B------:R-:W-:Y:S01]  /*09b0*/  UMOV UR15, 0x7fffffdf ;  /* 0x7fffffdf000f7882 */ /* 0x000fe20000000000 */
[----:B------:R-:W-:Y:S01]  /*09c0*/  IMAD.SHL.U32 R14, R15, 0x2, RZ ;  /* 0x000000020f0e7824 */ /* 0x000fe200078e00ff */
[----:B------:R-:W-:Y:S01]  /*09d0*/  UMOV UR9, URZ ;  /* 0x0000003f00097c82 */ /* 0x000fe20008000000 */
[----:B--2---:R-:W-:-:S02]  /*09e0*/  IMAD R12, R10, R91, RZ ;  /* 0x0000005b0a0c7224 */ /* 0x004fc400078e02ff */
[----:B------:R-:W-:Y:S01]  /*09f0*/  IMAD R90, R90, UR10, RZ ;  /* 0x0000000a5a5a7c24 */ /* 0x000fe2000f8e02ff */
[----:B------:R-:W-:Y:S01]  /*0a00*/  IADD3 R26, P2, P3, R14, UR6, R11 ;  /* 0x000000060e1a7c10 */ /* 0x000fe2000fb5e00b */
[----:B------:R-:W-:Y:S01]  /*0a10*/  IMAD R14, R91, 0x4, R12 ;  /* 0x000000045b0e7824 */ /* 0x000fe200078e020c */
[----:B------:R-:W-:Y:S01]  /*0a20*/  UIADD3 UR6, UR11, 0x1000, URZ ;  /* 0x000010000b067890 */ /* 0x000fe2000fffe03f */
[----:B------:R-:W-:-:S03]  /*0a30*/  IMAD.HI R13, R16, 0x2, RZ ;  /* 0x00000002100d7827 */ /* 0x000fc600078e02ff */
[----:B------:R-:W-:Y:S01]  /*0a40*/  USHF.R.U32.HI UR6, URZ, 0x4, UR6 ;  /* 0x000000043f067899 */ /* 0x000fe20008011606 */
[----:B---3--:R-:W-:Y:S02]  /*0a50*/  IMAD R19, R18, R30, RZ ;  /* 0x0000001e12137224 */ /* 0x008fe400078e02ff */
[----:B------:R-:W-:Y:S01]  /*0a60*/  IMAD R18, R91, 0x4, R14 ;  /* 0x000000045b127824 */ /* 0x000fe200078e020e */
[----:B------:R-:W-:Y:S01]  /*0a70*/  USGXT.U32 UR8, UR6, 0xe ;  /* 0x0000000e0608789a */ /* 0x000fe20008000000 */
[C---:B------:R-:W-:Y:S02]  /*0a80*/  IMAD.SHL.U32 R10, R9.reuse, 0x2, RZ ;  /* 0x00000002090a7824 */ /* 0x040fe400078e00ff */
[----:B------:R-:W-:Y:S01]  /*0a90*/  IMAD.HI R11, R9, 0x2, RZ ;  /* 0x00000002090b7827 */ /* 0x000fe200078e02ff */
[----:B------:R-:W-:Y:S02]  /*0aa0*/  UIADD3 UR16, UP0, UR8, 0x2, URZ ;  /* 0x0000000208107890 */ /* 0x000fe4000ff1e03f */
[----:B------:R-:W-:Y:S01]  /*0ab0*/  UIADD3.64 UR14, UR8, -UR14, URZ ;  /* 0x8000000e080e7297 */ /* 0x000fe2000fffe03f */
[----:B------:R-:W-:-:S02]  /*0ac0*/  IMAD R16, R91, 0x4, R18 ;  /* 0x000000045b107824 */ /* 0x000fc400078e0212 */
[C---:B------:R-:W-:Y:S02]  /*0ad0*/  IMAD.SHL.U32 R9, R90.reuse, 0x2, RZ ;  /* 0x000000025a097824 */ /* 0x040fe400078e00ff */
[----:B------:R-:W-:Y:S01]  /*0ae0*/  IMAD R20, R91, 0x4, R16 ;  /* 0x000000045b147824 */ /* 0x000fe200078e0210 */
[----:B------:R-:W-:Y:S01]  /*0af0*/  UMOV UR26, UR16 ;  /* 0x00000010001a7c82 */ /* 0x000fe20008000000 */
[----:B------:R-:W-:Y:S01]  /*0b00*/  IMAD.HI R90, R90, 0x2, RZ ;  /* 0x000000025a5a7827 */ /* 0x000fe200078e02ff */
[----:B------:R-:W-:Y:S01]  /*0b10*/  IADD3 R123, P0, P1, R10, UR4, R9 ;  /* 0x000000040a7b7c10 */ /* 0x000fe2000f91e009 */
[----:B------:R-:W-:Y:S01]  /*0b20*/  UMOV UR4, URZ ;  /* 0x0000003f00047c82 */ /* 0x000fe20008000000 */
[----:B------:R-:W-:Y:S01]  /*0b30*/  ULDC UR16, c[0x0][0x238] ;  /* 0x00008e0000107ab9 */ /* 0x000fe20000000800 */
[----:B------:R-:W-:Y:S01]  /*0b40*/  IMAD.HI R22, R15, 0x2, RZ ;  /* 0x000000020f167827 */ /* 0x000fe200078e02ff */
[----:B------:R-:W-:Y:S01]  /*0b50*/  IADD3.X R25, R11, UR5, R90, P0, P1 ;  /* 0x000000050b197c10 */ /* 0x000fe200087e245a */
[----:B------:R-:W-:Y:S01]  /*0b60*/  UMOV UR5, URZ ;  /* 0x0000003f00057c82 */ /* 0x000fe20008000000 */
[-C--:B------:R-:W-:Y:S01]  /*0b70*/  LEA R92, P0, R12, R123.reuse, 0x1 ;  /* 0x0000007b0c5c7211 */ /* 0x080fe200078008ff */
[C---:B------:R-:W-:Y:S01]  /*0b80*/  IMAD R10, R91.reuse, 0x4, R20 ;  /* 0x000000045b0a7824 */ /* 0x040fe200078e0214 */
[----:B------:R-:W-:Y:S01]  /*0b90*/  IADD3.X R28, R22, UR7, R13, P2, P3 ;  /* 0x00000007161c7c10 */ /* 0x000fe200097e640d */
[----:B------:R-:W-:Y:S01]  /*0ba0*/  IMAD R15, R30, 0x2, R19 ;  /* 0x000000021e0f7824 */ /* 0x000fe200078e0213 */
[----:B------:R-:W-:Y:S01]  /*0bb0*/  LEA R94, P1, R14, R123, 0x1 ;  /* 0x0000007b0e5e7211 */ /* 0x000fe200078208ff */
[C---:B------:R-:W-:Y:S01]  /*0bc0*/  IMAD R22, R91.reuse, 0x4, R10 ;  /* 0x000000045b167824 */ /* 0x040fe200078e020a */
[-C--:B------:R-:W-:Y:S01]  /*0bd0*/  LEA.HI.X.SX32 R93, R12, R25.reuse, 0x1, P0 ;  /* 0x000000190c5d7211 */ /* 0x080fe200000f0eff */
[----:B------:R-:W-:Y:S01]  /*0be0*/  IMAD R11, R30, 0x2, R15 ;  /* 0x000000021e0b7824 */ /* 0x000fe200078e020f */
[----:B------:R-:W-:Y:S01]  /*0bf0*/  LEA.HI.X.SX32 R95, R14, R25, 0x1, P1 ;  /* 0x000000190e5f7211 */ /* 0x000fe200008f0eff */
[C---:B------:R-:W-:Y:S01]  /*0c00*/  IMAD R12, R91.reuse, 0x4, R22 ;  /* 0x000000045b0c7824 */ /* 0x040fe200078e0216 */
[-C--:B------:R-:W-:Y:S01]  /*0c10*/  LEA R96, P0, R18, R123.reuse, 0x1 ;  /* 0x0000007b12607211 */ /* 0x080fe200078008ff */
        /* <DEDUP_REMOVED lines=16> */
[----:B------:R-:W-:Y:S01]  /*0d20*/  USHF.R.U32.HI UR7, URZ, 0x4, UR11 ;  /* 0x000000043f077899 */ /* 0x000fe2000801160b */
[----:B------:R-:W-:Y:S01]  /*0d30*/  LEA R108, P2, R14, R123, 0x1 ;  /* 0x0000007b0e6c7211 */ /* 0x000fe200078408ff */
[C---:B------:R-:W-:Y:S01]  /*0d40*/  IMAD R20, R91.reuse, 0x4, R10 ;  /* 0x000000045b147824 */ /* 0x040fe200078e020a */
[-C--:B------:R-:W-:Y:S01]  /*0d50*/  LEA.HI.X.SX32 R107, R12, R25.reuse, 0x1, P1 ;  /* 0x000000190c6b7211 */ /* 0x080fe200008f0eff */
[----:B------:R-:W-:Y:S01]  /*0d60*/  UIADD3.X UR17, UR5, 0x40000040, URZ, UP0, !UPT ;  /* 0x4000004005117890 */ /* 0x000fe200087fe43f */
[----:B------:R-:W-:Y:S01]  /*0d70*/  LEA.HI.X.SX32 R109, R14, R25, 0x1, P2 ;  /* 0x000000190e6d7211 */ /* 0x000fe200010f0eff */
[C---:B------:R-:W-:Y:S01]  /*0d80*/  IMAD R12, R91.reuse, 0x4, R20 ;  /* 0x000000045b0c7824 */ /* 0x040fe200078e0214 */
[-C--:B------:R-:W-:Y:S01]  /*0d90*/  LEA R104, P0, R22, R123.reuse, 0x1 ;  /* 0x0000007b16687211 */ /* 0x080fe200078008ff */
[----:B------:R-:W-:Y:S01]  /*0da0*/  USGXT.U32 UR6, UR7, 0xe ;  /* 0x0000000e0706789a */ /* 0x000fe20008000000 */
[----:B------:R-:W-:Y:S01]  /*0db0*/  LEA R112, P1, R16, R123, 0x1 ;  /* 0x0000007b10707211 */ /* 0x000fe200078208ff */
[C---:B------:R-:W-:Y:S01]  /*0dc0*/  IMAD R14, R91.reuse, 0x4, R12 ;  /* 0x000000045b0e7824 */ /* 0x040fe200078e020c */
[----:B------:R-:W-:Y:S01]  /*0dd0*/  LEA.HI.X.SX32 R105, R22, R25, 0x1, P0 ;  /* 0x0000001916697211 */ /* 0x000fe200000f0eff */
[----:B------:R-:W-:Y:S01]  /*0de0*/  UMOV UR7, URZ ;  /* 0x0000003f00077c82 */ /* 0x000fe20008000000 */
[-C--:B------:R-:W-:Y:S01]  /*0df0*/  LEA R110, P0, R18, R123.reuse, 0x1 ;  /* 0x0000007b126e7211 */ /* 0x080fe200078008ff */
[----:B------:R-:W-:Y:S01]  /*0e00*/  IMAD R9, R91, 0x4, R14 ;  /* 0x000000045b097824 */ /* 0x000fe200078e020e */
[----:B------:R-:W-:Y:S01]  /*0e10*/  LEA R114, P2, R10, R123, 0x1 ;  /* 0x0000007b0a727211 */ /* 0x000fe200078408ff */
[----:B------:R-:W-:Y:S01]  /*0e20*/  UMOV UR27, UR17 ;  /* 0x00000011001b7c82 */ /* 0x000fe20008000000 */
[----:B------:R-:W-:Y:S01]  /*0e30*/  LEA.HI.X.SX32 R111, R18, R25, 0x1, P0 ;  /* 0x00000019126f7211 */ /* 0x000fe200000f0eff */
[----:B------:R-:W-:Y:S01]  /*0e40*/  UIADD3.64 UR12, UR6, UR12, URZ ;  /* 0x0000000c060c7297 */ /* 0x000fe2000fffe03f */
[----:B------:R-:W-:Y:S01]  /*0e50*/  LEA R122, P3, R9, R123, 0x1 ;  /* 0x0000007b097a7211 */ /* 0x000fe200078608ff */
[----:B------:R-:W-:Y:S01]  /*0e60*/  UIADD3.64 UR30, UR26, 0x2, URZ ;  /* 0x000000021a1e7897 */ /* 0x000fe2000fffe03f */
[-C--:B------:R-:W-:Y:S01]  /*0e70*/  LEA.HI.X.SX32 R113, R16, R25.reuse, 0x1, P1 ;  /* 0x0000001910717211 */ /* 0x080fe200008f0eff */
[----:B------:R-:W-:Y:S01]  /*0e80*/  UIADD3.64 UR34, UR26, 0x4, URZ ;  /* 0x000000041a227897 */ /* 0x000fe2000fffe03f */
[----:B------:R-:W-:-:S02]  /*0e90*/  LEA.HI.X.SX32 R115, R10, R25, 0x1, P2 ;  /* 0x000000190a737211 */ /* 0x000fc400010f0eff */
[-C--:B------:R-:W-:Y:S02]  /*0ea0*/  LEA R116, P0, R20, R123.reuse, 0x1 ;  /* 0x0000007b14747211 */ /* 0x080fe400078008ff */
[-C--:B------:R-:W-:Y:S02]  /*0eb0*/  LEA R118, P1, R12, R123.reuse, 0x1 ;  /* 0x0000007b0c767211 */ /* 0x080fe400078208ff */
[----:B------:R-:W-:Y:S02]  /*0ec0*/  LEA R120, P2, R14, R123, 0x1 ;  /* 0x0000007b0e787211 */ /* 0x000fe400078408ff */
[-C--:B------:R-:W-:Y:S01]  /*0ed0*/  LEA.HI.X.SX32 R123, R9, R25.reuse, 0x1, P3 ;  /* 0x00000019097b7211 */ /* 0x080fe200018f0eff */
[----:B------:R-:W-:Y:S01]  /*0ee0*/  IMAD R9, R30, 0x2, R24 ;  /* 0x000000021e097824 */ /* 0x000fe200078e0218 */
[-C--:B------:R-:W-:Y:S02]  /*0ef0*/  LEA.HI.X.SX32 R121, R14, R25.reuse, 0x1, P2 ;  /* 0x000000190e797211 */ /* 0x080fe400010f0eff */
[----:B------:R-:W-:Y:S01]  /*0f00*/  LEA R128, P2, R11, R26, 0x1 ;  /* 0x0000001a0b807211 */ /* 0x000fe200078408ff */
[----:B------:R-:W-:Y:S01]  /*0f10*/  IMAD R10, R30, 0x2, R9 ;  /* 0x000000021e0a7824 */ /* 0x000fe200078e0209 */
[----:B------:R-:W-:-:S02]  /*0f20*/  LEA.HI.X.SX32 R117, R20, R25, 0x1, P0 ;  /* 0x0000001914757211 */ /* 0x000fc400000f0eff */
[----:B------:R-:W-:Y:S02]  /*0f30*/  LEA R124, P0, R19, R26, 0x1 ;  /* 0x0000001a137c7211 */ /* 0x000fe400078008ff */
[----:B------:R-:W-:Y:S01]  /*0f40*/  LEA.HI.X.SX32 R129, R11, R28, 0x1, P2 ;  /* 0x0000001c0b817211 */ /* 0x000fe200010f0eff */
[----:B------:R-:W-:Y:S01]  /*0f50*/  IMAD R11, R30, 0x2, R10 ;  /* 0x000000021e0b7824 */ /* 0x000fe200078e020a */
[----:B------:R-:W-:Y:S02]  /*0f60*/  LEA.HI.X.SX32 R119, R12, R25, 0x1, P1 ;  /* 0x000000190c777211 */ /* 0x000fe400008f0eff */
[----:B------:R-:W-:Y:S01]  /*0f70*/  LEA R126, P1, R15, R26, 0x1 ;  /* 0x0000001a0f7e7211 */ /* 0x000fe200078208ff */
[----:B------:R-:W-:Y:S01]  /*0f80*/  IMAD R12, R30, 0x2, R11 ;  /* 0x000000021e0c7824 */ /* 0x000fe200078e020b */
[----:B------:R-:W-:Y:S02]  /*0f90*/  LEA.HI.X.SX32 R125, R19, R28, 0x1, P0 ;  /* 0x0000001c137d7211 */ /* 0x000fe400000f0eff */
[----:B------:R-:W-:-:S02]  /*0fa0*/  LEA R130, P0, R13, R26, 0x1 ;  /* 0x0000001a0d827211 */ /* 0x000fc400078008ff */
[----:B------:R-:W-:Y:S02]  /*0fb0*/  LEA.HI.X.SX32 R127, R15, R28, 0x1, P1 ;  /* 0x0000001c0f7f7211 */ /* 0x000fe400008f0eff */
[----:B------:R-:W-:Y:S02]  /*0fc0*/  LEA R88, P1, R21, R26, 0x1 ;  /* 0x0000001a15587211 */ /* 0x000fe400078208ff */
[----:B------:R-:W-:Y:S01]  /*0fd0*/  LEA.HI.X.SX32 R131, R13, R28, 0x1, P0 ;  /* 0x0000001c0d837211 */ /* 0x000fe200000f0eff */
[C---:B------:R-:W-:Y:S01]  /*0fe0*/  IMAD R13, R30.reuse, 0x2, R12 ;  /* 0x000000021e0d7824 */ /* 0x040fe200078e020c */
[----:B------:R-:W-:Y:S02]  /*0ff0*/  LEA R86, P2, R23, R26, 0x1 ;  /* 0x0000001a17567211 */ /* 0x000fe400078408ff */
[----:B------:R-:W-:Y:S01]  /*1000*/  LEA.HI.X.SX32 R89, R21, R28, 0x1, P1 ;  /* 0x0000001c15597211 */ /* 0x000fe200008f0eff */
[----:B------:R-:W-:Y:S01]  /*1010*/  IMAD R14, R30, 0x2, R13 ;  /* 0x000000021e0e7824 */ /* 0x000fe200078e020d */
[----:B------:R-:W-:-:S02]  /*1020*/  LEA R82, P1, R9, R26, 0x1 ;  /* 0x0000001a09527211 */ /* 0x000fc400078208ff */
[----:B------:R-:W-:Y:S02]  /*1030*/  LEA.HI.X.SX32 R87, R23, R28, 0x1, P2 ;  /* 0x0000001c17577211 */ /* 0x000fe400010f0eff */
[-C--:B------:R-:W-:Y:S02]  /*1040*/  LEA R84, P0, R24, R26.reuse, 0x1 ;  /* 0x0000001a18547211 */ /* 0x080fe400078008ff */
[----:B------:R-:W-:Y:S02]  /*1050*/  LEA R80, P2, R10, R26, 0x1 ;  /* 0x0000001a0a507211 */ /* 0x000fe400078408ff */
[-C--:B------:R-:W-:Y:S01]  /*1060*/  LEA.HI.X.SX32 R83, R9, R28.reuse, 0x1, P1 ;  /* 0x0000001c09537211 */ /* 0x080fe200008f0eff */
[----:B------:R-:W-:Y:S01]  /*1070*/  IMAD R9, R30, 0x2, R14 ;  /* 0x000000021e097824 */ /* 0x000fe200078e020e */
[-C--:B------:R-:W-:Y:S02]  /*1080*/  LEA.HI.X.SX32 R85, R24, R28.reuse, 0x1, P0 ;  /* 0x0000001c18557211 */ /* 0x080fe400000f0eff */
[----:B------:R-:W-:Y:S01]  /*1090*/  LEA.HI.X.SX32 R81, R10, R28, 0x1, P2 ;  /* 0x0000001c0a517211 */ /* 0x000fe200010f0eff */
[----:B------:R-:W-:Y:S01]  /*10a0*/  IMAD R10, R30, 0x2, R9 ;  /* 0x000000021e0a7824 */ /* 0x000fe200078e0209 */
[----:B------:R-:W-:-:S02]  /*10b0*/  LEA R78, P0, R11, R26, 0x1 ;  /* 0x0000001a0b4e7211 */ /* 0x000fc400078008ff */
[----:B------:R-:W-:Y:S02]  /*10c0*/  LEA R76, P1, R12, R26, 0x1 ;  /* 0x0000001a0c4c7211 */ /* 0x000fe400078208ff */
[----:B------:R-:W-:Y:S01]  /*10d0*/  LEA.HI.X.SX32 R79, R11, R28, 0x1, P0 ;  /* 0x0000001c0b4f7211 */ /* 0x000fe200000f0eff */
[----:B------:R-:W-:Y:S01]  /*10e0*/  IMAD R11, R30, 0x2, R10 ;  /* 0x000000021e0b7824 */ /* 0x000fe200078e020a */
[C---:B------:R-:W-:Y:S02]  /*10f0*/  LEA R74, P2, R13.reuse, R26, 0x1 ;  /* 0x0000001a0d4a7211 */ /* 0x040fe400078408ff */
[-C--:B------:R-:W-:Y:S01]  /*1100*/  LEA.HI.X.SX32 R77, R12, R28.reuse, 0x1, P1 ;  /* 0x0000001c0c4d7211 */ /* 0x080fe200008f0eff */
[----:B------:R-:W-:Y:S01]  /*1110*/  IMAD.MOV.U32 R12, RZ, RZ, RZ ;  /* 0x000000ffff0c7224 */ /* 0x000fe200078e00ff */
[----:B------:R-:W-:Y:S01]  /*1120*/  LEA.HI.X.SX32 R75, R13, R28, 0x1, P2 ;  /* 0x0000001c0d4b7211 */ /* 0x000fe200010f0eff */
[----:B------:R-:W-:Y:S01]  /*1130*/  IMAD.MOV.U32 R13, RZ, RZ, 0x3f800000 ;  /* 0x3f800000ff0d7424 */ /* 0x000fe200078e00ff */
[----:B------:R-:W-:-:S02]  /*1140*/  LEA R72, P0, R14, R26, 0x1 ;  /* 0x0000001a0e487211 */ /* 0x000fc400078008ff */
[-C--:B------:R-:W-:Y:S02]  /*1150*/  LEA R22, P1, R9, R26.reuse, 0x1 ;  /* 0x0000001a09167211 */ /* 0x080fe400078208ff */
[-C--:B------:R-:W-:Y:S02]  /*1160*/  LEA R20, P2, R10, R26.reuse, 0x1 ;  /* 0x0000001a0a147211 */ /* 0x080fe400078408ff */
[----:B------:R-:W-:Y:S02]  /*1170*/  LEA R18, P3, R11, R26, 0x1 ;  /* 0x0000001a0b127211 */ /* 0x000fe400078608ff */
[-C--:B------:R-:W-:Y:S01]  /*1180*/  LEA.HI.X.SX32 R73, R14, R28.reuse, 0x1, P0 ;  /* 0x0000001c0e497211 */ /* 0x080fe200000f0eff */
[----:B------:R-:W-:Y:S01]  /*1190*/  IMAD.MOV.U32 R14, RZ, RZ, -0x800000 ;  /* 0xff800000ff0e7424 */ /* 0x000fe200078e00ff */
[-C--:B------:R-:W-:Y:S01]  /*11a0*/  LEA.HI.X.SX32 R23, R9, R28.reuse, 0x1, P1 ;  /* 0x0000001c09177211 */ /* 0x080fe200008f0eff */
[----:B------:R-:W-:Y:S01]  /*11b0*/  IMAD.MOV.U32 R9, RZ, RZ, -0x800000 ;  /* 0xff800000ff097424 */ /* 0x000fe200078e00ff */
[-C--:B------:R-:W-:Y:S01]  /*11c0*/  LEA.HI.X.SX32 R21, R10, R28.reuse, 0x1, P2 ;  /* 0x0000001c0a157211 */ /* 0x080fe200010f0eff */
[----:B------:R-:W-:Y:S01]  /*11d0*/  IMAD.MOV.U32 R10, RZ, RZ, RZ ;  /* 0x000000ffff0a7224 */ /* 0x000fe200078e00ff */
[----:B------:R-:W-:Y:S01]  /*11e0*/  LEA.HI.X.SX32 R19, R11, R28, 0x1, P3 ;  /* 0x0000001c0b137211 */ /* 0x000fe200018f0eff */
[----:B------:R-:W-:-:S07]  /*11f0*/  IMAD.MOV.U32 R11, RZ, RZ, 0x3f800000 ;  /* 0x3f800000ff0b7424 */ /* 0x000fce00078e00ff */
.L_x_1:
[----:B------:R-:W-:-:S04]  /*1200*/  IMAD.WIDE R24, R12, 0x2, R92 ;  /* 0x000000020c187825 */ /* 0x000fc800078e025c */
[C---:B------:R-:W-:Y:S01]  /*1210*/  IMAD.WIDE R26, R12.reuse, 0x2, R94 ;  /* 0x000000020c1a7825 */ /* 0x040fe200078e025e */
[----:B------:R0:W2:Y:S03]  /*1220*/  LDG.E.U16 R16, desc[UR18][R24.64] ;  /* 0x0000001218107981 */ /* 0x0000a6000c1e1500 */
[C---:B------:R-:W-:Y:S01]  /*1230*/  IMAD.WIDE R28, R12.reuse, 0x2, R96 ;  /* 0x000000020c1c7825 */ /* 0x040fe200078e0260 */
[----:B------:R1:W3:Y:S03]  /*1240*/  LDG.E.U16 R15, desc[UR18][R26.64] ;  /* 0x000000121a0f7981 */ /* 0x0002e6000c1e1500 */
[C---:B------:R-:W-:Y:S01]  /*1250*/  IMAD.WIDE R30, R12.reuse, 0x2, R98 ;  /* 0x000000020c1e7825 */ /* 0x040fe200078e0262 */
[----:B------:R4:W5:Y:S03]  /*1260*/  LDG.E.U16 R44, desc[UR18][R28.64] ;  /* 0x000000121c2c7981 */ /* 0x000966000c1e1500 */
[C---:B------:R-:W-:Y:S01]  /*1270*/  IMAD.WIDE R32, R12.reuse, 0x2, R100 ;  /* 0x000000020c207825 */ /* 0x040fe200078e0264 */
[----:B------:R4:W3:Y:S03]  /*1280*/  LDG.E.U16 R45, desc[UR18][R30.64] ;  /* 0x000000121e2d7981 */ /* 0x0008e6000c1e1500 */
[C---:B------:R-:W-:Y:S01]  /*1290*/  IMAD.WIDE R34, R12.reuse, 0x2, R102 ;  /* 0x000000020c227825 */ /* 0x040fe200078e0266 */
[----:B------:R4:W3:Y:S03]  /*12a0*/  LDG.E.U16 R46, desc[UR18][R32.64] ;  /* 0x00000012202e7981 */ /* 0x0008e6000c1e1500 */
[C---:B0-----:R-:W-:Y:S01]  /*12b0*/  IMAD.WIDE R24, R12.reuse, 0x2, R104 ;  /* 0x000000020c187825 */ /* 0x041fe200078e0268 */
[----:B------:R0:W3:Y:S03]  /*12c0*/  LDG.E.U16 R133, desc[UR18][R34.64] ;  /* 0x0000001222857981 */ /* 0x0000e6000c1e1500 */
[----:B------:R-:W-:-:S02]  /*12d0*/  IMAD.WIDE R36, R12, 0x2, R108 ;  /* 0x000000020c247825 */ /* 0x000fc400078e026c */
[----:B------:R-:W3:Y:S02]  /*12e0*/  LDG.E.U16 R24, desc[UR18][R24.64] ;  /* 0x0000001218187981 */ /* 0x000ee4000c1e1500 */
[C---:B------:R-:W-:Y:S02]  /*12f0*/  IMAD.WIDE R38, R12.reuse, 0x2, R112 ;  /* 0x000000020c267825 */ /* 0x040fe400078e0270 */
[----:B------:R-:W3:Y:S02]  /*1300*/  LDG.E.U16 R36, desc[UR18][R36.64] ;  /* 0x0000001224247981 */ /* 0x000ee4000c1e1500 */
[C---:B------:R-:W-:Y:S02]  /*1310*/  IMAD.WIDE R40, R12.reuse, 0x2, R116 ;  /* 0x000000020c287825 */ /* 0x040fe400078e0274 */
[----:B------:R-:W3:Y:S02]  /*1320*/  LDG.E.U16 R38, desc[UR18][R38.64] ;  /* 0x0000001226267981 */ /* 0x000ee4000c1e1500 */
[----:B------:R-:W-:-:S02]  /*1330*/  IMAD.WIDE R42, R12, 0x2, R120 ;  /* 0x000000020c2a7825 */ /* 0x000fc400078e0278 */
[----:B------:R-:W3:Y:S02]  /*1340*/  LDG.E.U16 R40, desc[UR18][R40.64] ;  /* 0x0000001228287981 */ /* 0x000ee4000c1e1500 */
[C---:B-1----:R-:W-:Y:S02]  /*1350*/  IMAD.WIDE R26, R12.reuse, 0x2, R106 ;  /* 0x000000020c1a7825 */ /* 0x042fe400078e026a */
[----:B------:R-:W3:Y:S02]  /*1360*/  LDG.E.U16 R42, desc[UR18][R42.64] ;  /* 0x000000122a2a7981 */ /* 0x000ee4000c1e1500 */
[C---:B----4-:R-:W-:Y:S02]  /*1370*/  IMAD.WIDE R28, R12.reuse, 0x2, R110 ;  /* 0x000000020c1c7825 */ /* 0x050fe400078e026e */
[----:B------:R-:W4:Y:S02]  /*1380*/  LDG.E.U16 R135, desc[UR18][R26.64] ;  /* 0x000000121a877981 */ /* 0x000f24000c1e1500 */
[----:B------:R-:W-:-:S02]  /*1390*/  IMAD.WIDE R30, R12, 0x2, R114 ;  /* 0x000000020c1e7825 */ /* 0x000fc400078e0272 */
[----:B------:R-:W4:Y:S02]  /*13a0*/  LDG.E.U16 R137, desc[UR18][R28.64] ;  /* 0x000000121c897981 */ /* 0x000f24000c1e1500 */
[C---:B------:R-:W-:Y:S02]  /*13b0*/  IMAD.WIDE R32, R12.reuse, 0x2, R118 ;  /* 0x000000020c207825 */ /* 0x040fe400078e0276 */
[----:B------:R-:W4:Y:S02]  /*13c0*/  LDG.E.U16 R139, desc[UR18][R30.64] ;  /* 0x000000121e8b7981 */ /* 0x000f24000c1e1500 */
[----:B0-----:R-:W-:Y:S02]  /*13d0*/  IMAD.WIDE R34, R12, 0x2, R122 ;  /* 0x000000020c227825 */ /* 0x001fe400078e027a */
[----:B------:R-:W4:Y:S04]  /*13e0*/  LDG.E.U16 R141, desc[UR18][R32.64] ;  /* 0x00000012208d7981 */ /* 0x000f28000c1e1500 */
[----:B------:R-:W4:Y:S01]  /*13f0*/  LDG.E.U16 R143, desc[UR18][R34.64] ;  /* 0x00000012228f7981 */ /* 0x000f22000c1e1500 */
[----:B------:R-:W-:Y:S06]  /*1400*/  BAR.SYNC.DEFER_BLOCKING 0x0 ;  /* 0x0000000000007b1d */ /* 0x000fec0000010000 */
[----:B------:R-:W-:Y:S01]  /*1410*/  UMOV UR20, UR6 ;  /* 0x0000000600147c82 */ /* 0x000fe20008000000 */
[----:B------:R-:W-:Y:S01]  /*1420*/  UMOV UR21, 0x40000040 ;  /* 0x4000004000157882 */ /* 0x000fe20000000000 */
[----:B------:R-:W-:Y:S01]  /*1430*/  UMOV UR22, UR8 ;  /* 0x0000000800167c82 */ /* 0x000fe20008000000 */
[----:B------:R-:W-:Y:S01]  /*1440*/  UMOV UR23, 0x80000020 ;  /* 0x8000002000177882 */ /* 0x000fe20000000000 */
[----:B------:R-:W-:Y:S01]  /*1450*/  LOP3.LUT R154, R8, 0x8, RZ, 0xfc, !PT ;  /* 0x00000008089a7812 */ /* 0x000fe200078efcff */
[----:B--2---:R-:W-:Y:S04]  /*1460*/  STS.U16 [R3+UR11+0x1000], R16 ;  /* 0x0010001003007988 */ /* 0x004fe8000800040b */
[----:B-----5:R-:W-:Y:S04]  /*1470*/  STS.U16 [R3+UR11+0x1200], R44 ;  /* 0x0012002c03007988 */ /* 0x020fe8000800040b */
[----:B---3--:R-:W-:Y:S04]  /*1480*/  STS.U16 [R3+UR11+0x1400], R46 ;  /* 0x0014002e03007988 */ /* 0x008fe8000800040b */
[----:B------:R-:W-:Y:S04]  /*1490*/  STS.U16 [R3+UR11+0x1600], R24 ;  /* 0x0016001803007988 */ /* 0x000fe8000800040b */
[----:B------:R-:W-:Y:S04]  /*14a0*/  STS.U16 [R3+UR11+0x1800], R36 ;  /* 0x0018002403007988 */ /* 0x000fe8000800040b */
[----:B------:R-:W-:Y:S04]  /*14b0*/  STS.U16 [R3+UR11+0x1a00], R38 ;  /* 0x001a002603007988 */ /* 0x000fe8000800040b */
[----:B------:R-:W-:Y:S04]  /*14c0*/  STS.U16 [R3+UR11+0x1c00], R40 ;  /* 0x001c002803007988 */ /* 0x000fe8000800040b */
[----:B------:R-:W-:Y:S04]  /*14d0*/  STS.U16 [R3+UR11+0x1e00], R42 ;  /* 0x001e002a03007988 */ /* 0x000fe8000800040b */
[----:B------:R-:W-:Y:S04]  /*14e0*/  STS.U16 [R4+UR11+0x1100], R15 ;  /* 0x0011000f04007988 */ /* 0x000fe8000800040b */
[----:B------:R0:W-:Y:S04]  /*14f0*/  STS.U16 [R4+UR11+0x1300], R45 ;  /* 0x0013002d04007988 */ /* 0x0001e8000800040b */
[----:B------:R-:W-:Y:S04]  /*1500*/  STS.U16 [R4+UR11+0x1500], R133 ;  /* 0x0015008504007988 */ /* 0x000fe8000800040b */
[----:B----4-:R-:W-:Y:S04]  /*1510*/  STS.U16 [R4+UR11+0x1700], R135 ;  /* 0x0017008704007988 */ /* 0x010fe8000800040b */
[----:B------:R-:W-:Y:S04]  /*1520*/  STS.U16 [R4+UR11+0x1900], R137 ;  /* 0x0019008904007988 */ /* 0x000fe8000800040b */
[----:B------:R1:W-:Y:S04]  /*1530*/  STS.U16 [R4+UR11+0x1b00], R139 ;  /* 0x001b008b04007988 */ /* 0x0003e8000800040b */
[----:B------:R-:W-:Y:S04]  /*1540*/  STS.U16 [R4+UR11+0x1d00], R141 ;  /* 0x001d008d04007988 */ /* 0x000fe8000800040b */
[----:B------:R2:W-:Y:S01]  /*1550*/  STS.U16 [R4+UR11+0x1f00], R143 ;  /* 0x001f008f04007988 */ /* 0x0005e2000800040b */
[----:B------:R3:W-:Y:S06]  /*1560*/  MEMBAR.ALL.CTA ;  /* 0x0000000000007992 */ /* 0x0007ec0000008000 */
[----:B---3--:R-:W3:Y:S02]  /*1570*/  FENCE.VIEW.ASYNC.S ;  /* 0x00000000000073c6 */ /* 0x008ee40000000000 */
[----:B---3--:R-:W-:Y:S06]  /*1580*/  BAR.SYNC.DEFER_BLOCKING 0x0 ;  /* 0x0000000000007b1d */ /* 0x008fec0000010000 */
[----:B0-----:R-:W-:-:S06]  /*1590*/  WARPGROUP.ARRIVE ;  /* 0x00000000000079c5 */ /* 0x001fcc0000000000 */
[----:B------:R-:W-:Y:S01]  /*15a0*/  HGMMA.64x64x16.F32.BF16 R24, gdesc[UR20].tnspA, RZ, !UPT ;  /* 0x20e00000141879f0 */ /* 0x000fe2000c7018ff */
[----:B------:R-:W-:-:S05]  /*15b0*/  IMAD.SHL.U32 R15, R0, 0x2, RZ ;  /* 0x00000002000f7824 */ /* 0x000fca00078e00ff */
[----:B------:R-:W-:-:S04]  /*15c0*/  LOP3.LUT R15, R15, 0x6, RZ, 0xc0, !PT ;  /* 0x000000060f0f7812 */ /* 0x000fc800078ec0ff */
[----:B------:R-:W-:-:S04]  /*15d0*/  IADD3 R151, P1, R15, UR4, RZ ;  /* 0x000000040f977c10 */ /* 0x000fc8000ff3e0ff */
[----:B-1----:R-:W-:Y:S01]  /*15e0*/  IADD3 R139, P5, R151, 0x10, RZ ;  /* 0x00000010978b7810 */ /* 0x002fe20007fbe0ff */
[----:B------:R-:W-:Y:S01]  /*15f0*/  HGMMA.64x64x16.F32.BF16 R24, gdesc[UR12].tnspA, R24, gsb0 ;  /* 0x20e000000c1879f0 */ /* 0x000fe20008001818 */
[----:B------:R-:W-:-:S04]  /*1600*/  IMAD.X R16, RZ, RZ, UR5, P1 ;  /* 0x00000005ff107e24 */ /* 0x000fc800088e06ff */
[--C-:B------:R-:W-:Y:S01]  /*1610*/  IMAD.X R132, RZ, RZ, R16.reuse, P5 ;  /* 0x000000ffff847224 */ /* 0x100fe200028e0610 */
[C---:B------:R-:W-:Y:S02]  /*1620*/  IADD3 R157, P5, R151.reuse, 0x18, RZ ;  /* 0x00000018979d7810 */ /* 0x040fe40007fbe0ff */
[C---:B------:R-:W-:Y:S02]  /*1630*/  IADD3 R133, P0, R151.reuse, 0x8, RZ ;  /* 0x0000000897857810 */ /* 0x040fe40007f1e0ff */
[C---:B------:R-:W-:Y:S01]  /*1640*/  IADD3 R15, P2, R151.reuse, 0x9, RZ ;  /* 0x00000009970f7810 */ /* 0x040fe20007f5e0ff */
[----:B------:R-:W-:Y:S01]  /*1650*/  IMAD.X R135, RZ, RZ, R16, P5 ;  /* 0x000000ffff877224 */ /* 0x000fe200028e0610 */
[C---:B------:R-:W-:Y:S02]  /*1660*/  ISETP.GE.U32.AND P6, PT, R151.reuse, R8, PT ;  /* 0x000000089700720c */ /* 0x040fe40003fc6070 */
[----:B------:R-:W-:Y:S02]  /*1670*/  ISETP.GE.U32.AND P5, PT, R151, R154, PT ;  /* 0x0000009a9700720c */ /* 0x000fe40003fa6070 */
[----:B------:R-:W-:-:S02]  /*1680*/  ISETP.GT.U32.AND P1, PT, R15, R8, PT ;  /* 0x000000080f00720c */ /* 0x000fc40003f24070 */
[----:B------:R-:W-:Y:S01]  /*1690*/  ISETP.GT.U32.AND P3, PT, R15, R154, PT ;  /* 0x0000009a0f00720c */ /* 0x000fe20003f64070 */
[--C-:B------:R-:W-:Y:S01]  /*16a0*/  IMAD.X R15, RZ, RZ, R16.reuse, P0 ;  /* 0x000000ffff0f7224 */ /* 0x100fe200000e0610 */
[C---:B------:R-:W-:Y:S02]  /*16b0*/  IADD3 R137, P0, R151.reuse, 0x11, RZ ;  /* 0x0000001197897810 */ /* 0x040fe40007f1e0ff */
[C---:B------:R-:W-:Y:S02]  /*16c0*/  ISETP.GE.U32.AND.EX P6, PT, R16.reuse, RZ, PT, P6 ;  /* 0x000000ff1000720c */ /* 0x040fe40003fc6160 */
[----:B------:R-:W-:Y:S01]  /*16d0*/  ISETP.GE.U32.AND.EX P5, PT, R16, RZ, PT, P5 ;  /* 0x000000ff1000720c */ /* 0x000fe20003fa6150 */
[----:B------:R-:W-:Y:S01]  /*16e0*/  IMAD.X R90, RZ, RZ, R16, P0 ;  /* 0x000000ffff5a7224 */ /* 0x000fe200000e0610 */
[----:B------:R-:W-:-:S05]  /*16f0*/  IADD3 R155, P0, R151, 0x19, RZ ;  /* 0x00000019979b7810 */ /* 0x000fca0007f1e0ff */
[----:B------:R-:W-:Y:S01]  /*1700*/  IMAD.X R134, RZ, RZ, R16, P0 ;  /* 0x000000ffff867224 */ /* 0x000fe200000e0610 */
[C---:B--2---:R-:W-:Y:S02]  /*1710*/  LOP3.LUT R143, R151.reuse, 0x20, RZ, 0xfc, !PT ;  /* 0x00000020978f7812 */ /* 0x044fe400078efcff */
[C---:B------:R-:W-:Y:S02]  /*1720*/  LOP3.LUT R145, R151.reuse, 0x21, RZ, 0xfc, !PT ;  /* 0x0000002197917812 */ /* 0x040fe400078efcff */
[C---:B------:R-:W-:Y:S02]  /*1730*/  LOP3.LUT R141, R151.reuse, 0x28, RZ, 0xfc, !PT ;  /* 0x00000028978d7812 */ /* 0x040fe400078efcff */
[----:B------:R-:W-:Y:S02]  /*1740*/  LOP3.LUT R147, R151, 0x29, RZ, 0xfc, !PT ;  /* 0x0000002997937812 */ /* 0x000fe400078efcff */
[----:B------:R-:W-:Y:S01]  /*1750*/  ISETP.GT.U32.AND P4, PT, R133, R8, PT ;  /* 0x000000088500720c */ /* 0x000fe20003f84070 */
[----:B------:R-:W-:-:S02]  /*1760*/  WARPGROUP.DEPBAR.LE gsb0, 0x0 ;  /* 0x00008000000079c5 */ /* 0x000fc40000010000 */
[----:B------:R-:W-:Y:S01]  /*1770*/  FMUL R25, R25, UR16 ;  /* 0x0000001019197c20 */ /* 0x000fe20008400000 */
[----:B------:R-:W-:-:S04]  /*1780*/  FMUL R27, R27, UR16 ;  /* 0x000000101b1b7c20 */ /* 0x000fc80008400000 */
[----:B------:R-:W-:Y:S02]  /*1790*/  FSEL R25, R25, -INF , !P6 ;  /* 0xff80000019197808 */ /* 0x000fe40007000000 */
[----:B------:R-:W-:Y:S02]  /*17a0*/  FSEL R27, R27, -INF , !P5 ;  /* 0xff8000001b1b7808 */ /* 0x000fe40006800000 */
[-C--:B------:R-:W-:Y:S02]  /*17b0*/  ISETP.GT.U32.AND P6, PT, R139, R154.reuse, PT ;  /* 0x0000009a8b00720c */ /* 0x080fe40003fc4070 */
[----:B------:R-:W-:Y:S01]  /*17c0*/  ISETP.GT.U32.AND P5, PT, R137, R154, PT ;  /* 0x0000009a8900720c */ /* 0x000fe20003fa4070 */
[----:B------:R-:W-:Y:S01]  /*17d0*/  FMUL R136, R34, UR16 ;  /* 0x0000001022887c20 */ /* 0x000fe20008400000 */
[----:B------:R-:W-:Y:S01]  /*17e0*/  FMUL R138, R35, UR16 ;  /* 0x00000010238a7c20 */ /* 0x000fe20008400000 */
[----:B------:R-:W-:Y:S02]  /*17f0*/  ISETP.GT.U32.AND.EX P6, PT, R132, RZ, PT, P6 ;  /* 0x000000ff8400720c */ /* 0x000fe40003fc4160 */
[----:B------:R-:W-:-:S02]  /*1800*/  ISETP.GT.U32.AND.EX P5, PT, R90, RZ, PT, P5 ;  /* 0x000000ff5a00720c */ /* 0x000fc40003fa4150 */
        /* <DEDUP_REMOVED lines=14> */
[C---:B------:R-:W-:Y:S02]  /*18f0*/  ISETP.GT.U32.AND.EX P6, PT, R16.reuse, RZ, PT, P6 ;  /* 0x000000ff1000720c */ /* 0x040fe40003fc4160 */
[----:B------:R-:W-:-:S02]  /*1900*/  ISETP.GT.U32.AND.EX P5, PT, R16, RZ, PT, P5 ;  /* 0x000000ff1000720c */ /* 0x000fc40003fa4150 */
[----:B------:R-:W-:Y:S02]  /*1910*/  FSEL R144, R144, -INF , !P6 ;  /* 0xff80000090907808 */ /* 0x000fe40007000000 */
[----:B------:R-:W-:Y:S02]  /*1920*/  FSEL R146, R146, -INF , !P5 ;  /* 0xff80000092927808 */ /* 0x000fe40006800000 */
[-C--:B------:R-:W-:Y:S02]  /*1930*/  ISETP.GT.U32.AND P6, PT, R141, R154.reuse, PT ;  /* 0x0000009a8d00720c */ /* 0x080fe40003fc4070 */
[-C--:B------:R-:W-:Y:S01]  /*1940*/  ISETP.GT.U32.AND P5, PT, R147, R154.reuse, PT ;  /* 0x0000009a9300720c */ /* 0x080fe20003fa4070 */
[----:B------:R-:W-:Y:S01]  /*1950*/  IMAD.X R133, RZ, RZ, R16, P2 ;  /* 0x000000ffff857224 */ /* 0x000fe200010e0610 */
[----:B------:R-:W-:Y:S01]  /*1960*/  ISETP.GT.U32.AND P2, PT, R151, R154, PT ;  /* 0x0000009a9700720c */ /* 0x000fe20003f44070 */
[----:B------:R-:W-:Y:S01]  /*1970*/  FMUL R148, R46, UR16 ;  /* 0x000000102e947c20 */ /* 0x000fe20008400000 */
[----:B------:R-:W-:Y:S01]  /*1980*/  FMUL R150, R47, UR16 ;  /* 0x000000102f967c20 */ /* 0x000fe20008400000 */
[----:B------:R-:W-:-:S02]  /*1990*/  ISETP.GT.U32.AND P0, PT, R139, R8, PT ;  /* 0x000000088b00720c */ /* 0x000fc40003f04070 */
[C---:B------:R-:W-:Y:S02]  /*19a0*/  ISETP.GT.U32.AND.EX P6, PT, R16.reuse, RZ, PT, P6 ;  /* 0x000000ff1000720c */ /* 0x040fe40003fc4160 */
[----:B------:R-:W-:Y:S01]  /*19b0*/  ISETP.GT.U32.AND.EX P5, PT, R16, RZ, PT, P5 ;  /* 0x000000ff1000720c */ /* 0x000fe20003fa4150 */
[----:B------:R-:W-:Y:S01]  /*19c0*/  FMUL R26, R26, UR16 ;  /* 0x000000101a1a7c20 */ /* 0x000fe20008400000 */
[C---:B------:R-:W-:Y:S02]  /*19d0*/  LOP3.LUT R139, R151.reuse, 0x30, RZ, 0xfc, !PT ;  /* 0x00000030978b7812 */ /* 0x040fe400078efcff */
[----:B------:R-:W-:Y:S01]  /*19e0*/  LOP3.LUT R149, R151, 0x31, RZ, 0xfc, !PT ;  /* 0x0000003197957812 */ /* 0x000fe200078efcff */
        /* <DEDUP_REMOVED lines=8> */
[----:B------:R-:W-:Y:S01]  /*1a70*/  FSEL R26, R26, -INF , !P2 ;  /* 0xff8000001a1a7808 */ /* 0x000fe20005000000 */
[----:B------:R-:W-:Y:S01]  /*1a80*/  FMUL R153, R51, UR16 ;  /* 0x0000001033997c20 */ /* 0x000fe20008400000 */
[----:B------:R-:W-:-:S02]  /*1a90*/  ISETP.GT.U32.AND P2, PT, R137, R8, PT ;  /* 0x000000088900720c */ /* 0x000fc40003f44070 */
[----:B------:R-:W-:Y:S02]  /*1aa0*/  FSEL R31, R31, -INF , !P3 ;  /* 0xff8000001f1f7808 */ /* 0x000fe40005800000 */
[C---:B------:R-:W-:Y:S02]  /*1ab0*/  ISETP.GT.U32.AND P3, PT, R151.reuse, R8, PT ;  /* 0x000000089700720c */ /* 0x040fe40003f64070 */
[C---:B------:R-:W-:Y:S02]  /*1ac0*/  LOP3.LUT R137, R151.reuse, 0x38, RZ, 0xfc, !PT ;  /* 0x0000003897897812 */ /* 0x040fe400078efcff */
[C---:B------:R-:W-:Y:S02]  /*1ad0*/  ISETP.GT.U32.AND.EX P6, PT, R16.reuse, RZ, PT, P6 ;  /* 0x000000ff1000720c */ /* 0x040fe40003fc4160 */
[----:B------:R-:W-:Y:S02]  /*1ae0*/  ISETP.GT.U32.AND.EX P5, PT, R16, RZ, PT, P5 ;  /* 0x000000ff1000720c */ /* 0x000fe40003fa4150 */
[----:B------:R-:W-:-:S02]  /*1af0*/  LOP3.LUT R151, R151, 0x39, RZ, 0xfc, !PT ;  /* 0x0000003997977812 */ /* 0x000fc400078efcff */
[----:B------:R-:W-:Y:S02]  /*1b00*/  FSEL R152, R152, -INF , !P6 ;  /* 0xff80000098987808 */ /* 0x000fe40007000000 */
[----:B------:R-:W-:Y:S01]  /*1b10*/  FSEL R153, R153, -INF , !P5 ;  /* 0xff80000099997808 */ /* 0x000fe20006800000 */
[----:B------:R-:W-:Y:S01]  /*1b20*/  FMUL R156, R54, UR16 ;  /* 0x00000010369c7c20 */ /* 0x000fe20008400000 */
[-C--:B------:R-:W-:Y:S01]  /*1b30*/  ISETP.GT.U32.AND P6, PT, R137, R154.reuse, PT ;  /* 0x0000009a8900720c */ /* 0x080fe20003fc4070 */
[----:B------:R-:W-:Y:S01]  /*1b40*/  IMAD.WIDE R34, R10, 0x2, R124 ;  /* 0x000000020a227825 */ /* 0x000fe200078e027c */
[----:B------:R-:W-:-:S03]  /*1b50*/  ISETP.GT.U32.AND P5, PT, R151, R154, PT ;  /* 0x0000009a9700720c */ /* 0x000fc60003fa4070 */
[----:B------:R-:W-:Y:S01]  /*1b60*/  FMUL R154, R55, UR16 ;  /* 0x00000010379a7c20 */ /* 0x000fe20008400000 */
[----:B------:R-:W-:Y:S01]  /*1b70*/  IMAD.WIDE R54, R10, 0x2, R126 ;  /* 0x000000020a367825 */ /* 0x000fe200078e027e */
[C---:B------:R-:W-:Y:S01]  /*1b80*/  ISETP.GT.U32.AND.EX P6, PT, R16.reuse, RZ, PT, P6 ;  /* 0x000000ff1000720c */ /* 0x040fe20003fc4160 */
[----:B------:R0:W2:Y:S01]  /*1b90*/  LDG.E.U16 R158, desc[UR18][R34.64] ;  /* 0x00000012229e7981 */ /* 0x0000a2000c1e1500 */
[----:B------:R-:W-:Y:S01]  /*1ba0*/  ISETP.GT.U32.AND.EX P5, PT, R16, RZ, PT, P5 ;  /* 0x000000ff1000720c */ /* 0x000fe20003fa4150 */
[----:B------:R-:W-:Y:S01]  /*1bb0*/  IMAD.WIDE R42, R10, 0x2, R130 ;  /* 0x000000020a2a7825 */ /* 0x000fe200078e0282 */
[----:B------:R-:W-:Y:S01]  /*1bc0*/  FSEL R156, R156, -INF , !P6 ;  /* 0xff8000009c9c7808 */ /* 0x000fe20007000000 */
[----:B------:R1:W3:Y:S02]  /*1bd0*/  LDG.E.U16 R159, desc[UR18][R54.64] ;  /* 0x00000012369f7981 */ /* 0x0002e4000c1e1500 */
[----:B------:R-:W-:Y:S01]  /*1be0*/  IMAD.WIDE R160, R10, 0x2, R128 ;  /* 0x000000020aa07825 */ /* 0x000fe200078e0280 */
[----:B------:R-:W-:-:S03]  /*1bf0*/  ISETP.GT.U32.AND P6, PT, R157, R8, PT ;  /* 0x000000089d00720c */ /* 0x000fc60003fc4070 */
[----:B------:R-:W-:-:S04]  /*1c00*/  IMAD.WIDE R164, R10, 0x2, R88 ;  /* 0x000000020aa47825 */ /* 0x000fc800078e0258 */
[----:B------:R-:W-:Y:S01]  /*1c10*/  IMAD.WIDE R46, R10, 0x2, R84 ;  /* 0x000000020a2e7825 */ /* 0x000fe200078e0254 */
[----:B------:R-:W-:Y:S01]  /*1c20*/  FSEL R154, R154, -INF , !P5 ;  /* 0xff8000009a9a7808 */ /* 0x000fe20006800000 */
[----:B------:R4:W5:Y:S02]  /*1c30*/  LDG.E.U16 R157, desc[UR18][R42.64] ;  /* 0x000000122a9d7981 */ /* 0x000964000c1e1500 */
[----:B------:R-:W-:-:S04]  /*1c40*/  IMAD.WIDE R50, R10, 0x2, R86 ;  /* 0x000000020a327825 */ /* 0x000fc800078e0256 */
[C---:B0-----:R-:W-:Y:S01]  /*1c50*/  IMAD.WIDE R34, R10.reuse, 0x2, R80 ;  /* 0x000000020a227825 */ /* 0x041fe200078e0250 */
[----:B------:R-:W-:Y:S01]  /*1c60*/  ISETP.GT.U32.AND P5, PT, R155, R8, PT ;  /* 0x000000089b00720c */ /* 0x000fe20003fa4070 */
[----:B------:R0:W5:Y:S02]  /*1c70*/  LDG.E.U16 R162, desc[UR18][R46.64] ;  /* 0x000000122ea27981 */ /* 0x000164000c1e1500 */
[C---:B------:R-:W-:Y:S02]  /*1c80*/  IMAD.WIDE R38, R10.reuse, 0x2, R82 ;  /* 0x000000020a267825 */ /* 0x040fe400078e0252 */
[----:B------:R-:W5:Y:S02]  /*1c90*/  LDG.E.U16 R160, desc[UR18][R160.64] ;  /* 0x00000012a0a07981 */ /* 0x000f64000c1e1500 */
[C---:B-1----:R-:W-:Y:S02]  /*1ca0*/  IMAD.WIDE R54, R10.reuse, 0x2, R78 ;  /* 0x000000020a367825 */ /* 0x042fe400078e024e */
[----:B------:R-:W3:Y:S02]  /*1cb0*/  LDG.E.U16 R164, desc[UR18][R164.64] ;  /* 0x00000012a4a47981 */ /* 0x000ee4000c1e1500 */
[----:B----4-:R-:W-:-:S02]  /*1cc0*/  IMAD.WIDE R42, R10, 0x2, R72 ;  /* 0x000000020a2a7825 */ /* 0x010fc400078e0248 */
[----:B------:R1:W4:Y:S02]  /*1cd0*/  LDG.E.U16 R155, desc[UR18][R50.64] ;  /* 0x00000012329b7981 */ /* 0x000324000c1e1500 */
[C---:B0-----:R-:W-:Y:S02]  /*1ce0*/  IMAD.WIDE R46, R10.reuse, 0x2, R22 ;  /* 0x000000020a2e7825 */ /* 0x041fe400078e0216 */
[----:B------:R0:W5:Y:S04]  /*1cf0*/  LDG.E.U16 R163, desc[UR18][R34.64] ;  /* 0x0000001222a37981 */ /* 0x000168000c1e1500 */
[----:B------:R0:W4:Y:S01]  /*1d00*/  LDG.E.U16 R161, desc[UR18][R38.64] ;  /* 0x0000001226a17981 */ /* 0x000122000c1e1500 */
[----:B-1----:R-:W-:-:S03]  /*1d10*/  IMAD.WIDE R50, R10, 0x2, R20 ;  /* 0x000000020a327825 */ /* 0x002fc600078e0214 */
[----:B------:R1:W4:Y:S01]  /*1d20*/  LDG.E.U16 R165, desc[UR18][R54.64] ;  /* 0x0000001236a57981 */ /* 0x000322000c1e1500 */
[----:B0-----:R-:W-:-:S03]  /*1d30*/  IMAD.WIDE R34, R10, 0x2, R76 ;  /* 0x000000020a227825 */ /* 0x001fc600078e024c */
[----:B------:R-:W4:Y:S01]  /*1d40*/  LDG.E.U16 R42, desc[UR18][R42.64] ;  /* 0x000000122a2a7981 */ /* 0x000f22000c1e1500 */
[----:B------:R-:W-:-:S03]  /*1d50*/  IMAD.WIDE R38, R10, 0x2, R74 ;  /* 0x000000020a267825 */ /* 0x000fc600078e024a */
[----:B------:R-:W4:Y:S01]  /*1d60*/  LDG.E.U16 R47, desc[UR18][R46.64] ;  /* 0x000000122e2f7981 */ /* 0x000f22000c1e1500 */
[----:B-1----:R-:W-:-:S03]  /*1d70*/  IMAD.WIDE R54, R10, 0x2, R18 ;  /* 0x000000020a367825 */ /* 0x002fc600078e0212 */
[----:B------:R0:W4:Y:S04]  /*1d80*/  LDG.E.U16 R34, desc[UR18][R34.64] ;  /* 0x0000001222227981 */ /* 0x000128000c1e1500 */
[----:B------:R-:W4:Y:S04]  /*1d90*/  LDG.E.U16 R50, desc[UR18][R50.64] ;  /* 0x0000001232327981 */ /* 0x000f28000c1e1500 */
[----:B------:R1:W4:Y:S04]  /*1da0*/  LDG.E.U16 R39, desc[UR18][R38.64] ;  /* 0x0000001226277981 */ /* 0x000328000c1e1500 */
[----:B------:R-:W4:Y:S01]  /*1db0*/  LDG.E.U16 R55, desc[UR18][R54.64] ;  /* 0x0000001236377981 */ /* 0x000f22000c1e1500 */
[----:B------:R-:W-:Y:S01]  /*1dc0*/  FMUL R30, R30, UR16 ;  /* 0x000000101e1e7c20 */ /* 0x000fe20008400000 */
[----:B------:R-:W-:-:S02]  /*1dd0*/  ISETP.GT.U32.AND.EX P3, PT, R16, RZ, PT, P3 ;  /* 0x000000ff1000720c */ /* 0x000fc40003f64130 */
[----:B0-----:R-:W-:Y:S01]  /*1de0*/  FMNMX R35, R26, R27, !PT ;  /* 0x0000001b1a237209 */ /* 0x001fe20007800000 */
[----:B------:R-:W-:Y:S01]  /*1df0*/  FMUL R24, R24, UR16 ;  /* 0x0000001018187c20 */ /* 0x000fe20008400000 */
[----:B------:R-:W-:Y:S02]  /*1e00*/  FSEL R30, R30, -INF , !P3 ;  /* 0xff8000001e1e7808 */ /* 0x000fe40005800000 */
[----:B------:R-:W-:Y:S01]  /*1e10*/  ISETP.GT.U32.AND.EX P4, PT, R15, RZ, PT, P4 ;  /* 0x000000ff0f00720c */ /* 0x000fe20003f84140 */
[----:B------:R-:W-:Y:S01]  /*1e20*/  FMUL R49, R49, UR16 ;  /* 0x0000001031317c20 */ /* 0x000fe20008400000 */
[----:B-1----:R-:W-:Y:S01]  /*1e30*/  FMNMX R38, R30, R35, !PT ;  /* 0x000000231e267209 */ /* 0x002fe20007800000 */
[----:B------:R-:W-:Y:S03]  /*1e40*/  BAR.SYNC.DEFER_BLOCKING 0x0 ;  /* 0x0000000000007b1d */ /* 0x000fe60000010000 */
[----:B------:R-:W-:-:S04]  /*1e50*/  FMNMX R35, R31, R38, !PT ;  /* 0x000000261f237209 */ /* 0x000fc80007800000 */
        /* <DEDUP_REMOVED lines=11> */
[----:B------:R-:W-:-:S05]  /*1f10*/  FMNMX R35, R154, R35, !PT ;  /* 0x000000239a237209 */ /* 0x000fca0007800000 */
[----:B------:R-:W0:Y:S01]  /*1f20*/  SHFL.BFLY PT, R38, R35, 0x2, 0x1f ;  /* 0x0c401f0023267f89 */ /* 0x000e2200000e0000 */
[----:B------:R-:W-:Y:S01]  /*1f30*/  FMUL R15, R28, UR16 ;  /* 0x000000101c0f7c20 */ /* 0x000fe20008400000 */
[----:B------:R-:W-:Y:S01]  /*1f40*/  FSEL R24, R24, -INF , !P3 ;  /* 0xff80000018187808 */ /* 0x000fe20005800000 */
[----:B------:R-:W-:Y:S01]  /*1f50*/  FMUL R28, R29, UR16 ;  /* 0x000000101d1c7c20 */ /* 0x000fe20008400000 */
[----:B------:R-:W-:Y:S01]  /*1f60*/  FMUL R29, R32, UR16 ;  /* 0x00000010201d7c20 */ /* 0x000fe20008400000 */
[----:B------:R-:W-:Y:S01]  /*1f70*/  FMUL R32, R33, UR16 ;  /* 0x0000001021207c20 */ /* 0x000fe20008400000 */
[----:B------:R-:W-:Y:S01]  /*1f80*/  ISETP.GT.U32.AND.EX P1, PT, R133, RZ, PT, P1 ;  /* 0x000000ff8500720c */ /* 0x000fe20003f24110 */
[----:B------:R-:W-:Y:S01]  /*1f90*/  FMUL R33, R36, UR16 ;  /* 0x0000001024217c20 */ /* 0x000fe20008400000 */
[----:B------:R-:W-:Y:S02]  /*1fa0*/  FSEL R15, R15, -INF , !P4 ;  /* 0xff8000000f0f7808 */ /* 0x000fe40006000000 */
[----:B------:R-:W-:-:S02]  /*1fb0*/  ISETP.GT.U32.AND.EX P6, PT, R135, RZ, PT, P6 ;  /* 0x000000ff8700720c */ /* 0x000fc40003fc4160 */
[----:B------:R-:W-:Y:S02]  /*1fc0*/  FSEL R28, R28, -INF , !P1 ;  /* 0xff8000001c1c7808 */ /* 0x000fe40004800000 */
[----:B0-----:R-:W-:Y:S02]  /*1fd0*/  FMNMX R43, R35, R38, !PT ;  /* 0x00000026232b7209 */ /* 0x001fe40007800000 */
[----:B------:R-:W-:-:S03]  /*1fe0*/  FMNMX R38, R24, R25, !PT ;  /* 0x0000001918267209 */ /* 0x000fc60007800000 */
[----:B------:R-:W0:Y:S01]  /*1ff0*/  SHFL.BFLY PT, R46, R43, 0x1, 0x1f ;  /* 0x0c201f002b2e7f89 */ /* 0x000e2200000e0000 */
[----:B------:R-:W-:Y:S01]  /*2000*/  FMUL R35, R37, UR16 ;  /* 0x0000001025237c20 */ /* 0x000fe20008400000 */
[----:B------:R-:W-:Y:S02]  /*2010*/  ISETP.GT.U32.AND.EX P0, PT, R132, RZ, PT, P0 ;  /* 0x000000ff8400720c */ /* 0x000fe40003f04100 */
[----:B------:R-:W-:Y:S02]  /*2020*/  FMNMX R37, R15, R38, !PT ;  /* 0x000000260f257209 */ /* 0x000fe40007800000 */
[----:B------:R-:W-:Y:S02]  /*2030*/  FSEL R33, R33, -INF , !P6 ;  /* 0xff80000021217808 */ /* 0x000fe40007000000 */
[----:B------:R-:W-:Y:S01]  /*2040*/  ISETP.GT.U32.AND P6, PT, R143, R8, PT ;  /* 0x000000088f00720c */ /* 0x000fe20003fc4070 */
[----:B------:R-:W-:Y:S01]  /*2050*/  FMUL R36, R40, UR16 ;  /* 0x0000001028247c20 */ /* 0x000fe20008400000 */
[----:B------:R-:W-:-:S02]  /*2060*/  FSEL R29, R29, -INF , !P0 ;  /* 0xff8000001d1d7808 */ /* 0x000fc40004000000 */
[----:B------:R-:W-:Y:S02]  /*2070*/  ISETP.GT.U32.AND.EX P2, PT, R90, RZ, PT, P2 ;  /* 0x000000ff5a00720c */ /* 0x000fe40003f44120 */
[----:B------:R-:W-:Y:S02]  /*2080*/  FMNMX R38, R28, R37, !PT ;  /* 0x000000251c267209 */ /* 0x000fe40007800000 */
[----:B------:R-:W-:Y:S02]  /*2090*/  ISETP.GT.U32.AND.EX P5, PT, R134, RZ, PT, P5 ;  /* 0x000000ff8600720c */ /* 0x000fe40003fa4150 */
[----:B------:R-:W-:Y:S02]  /*20a0*/  ISETP.GT.U32.AND.EX P6, PT, R16, RZ, PT, P6 ;  /* 0x000000ff1000720c */ /* 0x000fe40003fc4160 */
[----:B------:R-:W-:Y:S02]  /*20b0*/  FSEL R32, R32, -INF , !P2 ;  /* 0xff80000020207808 */ /* 0x000fe40005000000 */
[----:B------:R-:W-:-:S02]  /*20c0*/  FMNMX R37, R29, R38, !PT ;  /* 0x000000261d257209 */ /* 0x000fc40007800000 */
[----:B------:R-:W-:Y:S02]  /*20d0*/  FSEL R35, R35, -INF , !P5 ;  /* 0xff80000023237808 */ /* 0x000fe40006800000 */
[----:B------:R-:W-:Y:S02]  /*20e0*/  FSEL R36, R36, -INF , !P6 ;  /* 0xff80000024247808 */ /* 0x000fe40007000000 */
[-C--:B------:R-:W-:Y:S02]  /*20f0*/  ISETP.GT.U32.AND P4, PT, R151, R8.reuse, PT ;  /* 0x000000089700720c */ /* 0x080fe40003f84070 */
[-C--:B------:R-:W-:Y:S02]  /*2100*/  ISETP.GT.U32.AND P1, PT, R137, R8.reuse, PT ;  /* 0x000000088900720c */ /* 0x080fe40003f24070 */
[-C--:B------:R-:W-:Y:S02]  /*2110*/  ISETP.GT.U32.AND P3, PT, R149, R8.reuse, PT ;  /* 0x000000089500720c */ /* 0x080fe40003f64070 */
[----:B------:R-:W-:-:S02]  /*2120*/  ISETP.GT.U32.AND P0, PT, R139, R8, PT ;  /* 0x000000088b00720c */ /* 0x000fc40003f04070 */
[-C--:B------:R-:W-:Y:S02]  /*2130*/  ISETP.GT.U32.AND P2, PT, R147, R8.reuse, PT ;  /* 0x000000089300720c */ /* 0x080fe40003f44070 */
[-C--:B------:R-:W-:Y:S02]  /*2140*/  ISETP.GT.U32.AND P5, PT, R141, R8.reuse, PT ;  /* 0x000000088d00720c */ /* 0x080fe40003fa4070 */
[----:B------:R-:W-:Y:S02]  /*2150*/  ISETP.GT.U32.AND P6, PT, R145, R8, PT ;  /* 0x000000089100720c */ /* 0x000fe40003fc4070 */
[----:B------:R-:W-:Y:S02]  /*2160*/  FMNMX R38, R32, R37, !PT ;  /* 0x0000002520267209 */ /* 0x000fe40007800000 */
[C---:B------:R-:W-:Y:S02]  /*2170*/  ISETP.GT.U32.AND.EX P4, PT, R16.reuse, RZ, PT, P4 ;  /* 0x000000ff1000720c */ /* 0x040fe40003f84140 */
[----:B------:R-:W-:-:S02]  /*2180*/  ISETP.GT.U32.AND.EX P1, PT, R16, RZ, PT, P1 ;  /* 0x000000ff1000720c */ /* 0x000fc40003f24110 */
[C---:B------:R-:W-:Y:S02]  /*2190*/  ISETP.GT.U32.AND.EX P3, PT, R16.reuse, RZ, PT, P3 ;  /* 0x000000ff1000720c */ /* 0x040fe40003f64130 */
[C---:B------:R-:W-:Y:S02]  /*21a0*/  ISETP.GT.U32.AND.EX P0, PT, R16.reuse, RZ, PT, P0 ;  /* 0x000000ff1000720c */ /* 0x040fe40003f04100 */
[C---:B------:R-:W-:Y:S02]  /*21b0*/  ISETP.GT.U32.AND.EX P2, PT, R16.reuse, RZ, PT, P2 ;  /* 0x000000ff1000720c */ /* 0x040fe40003f44120 */
[C---:B------:R-:W-:Y:S02]  /*21c0*/  ISETP.GT.U32.AND.EX P5, PT, R16.reuse, RZ, PT, P5 ;  /* 0x000000ff1000720c */ /* 0x040fe40003fa4150 */
[----:B------:R-:W-:Y:S02]  /*21d0*/  ISETP.GT.U32.AND.EX P6, PT, R16, RZ, PT, P6 ;  /* 0x000000ff1000720c */ /* 0x000fe40003fc4160 */
[----:B------:R-:W-:Y:S01]  /*21e0*/  FMNMX R16, R33, R38, !PT ;  /* 0x0000002621107209 */ /* 0x000fe20007800000 */
[----:B------:R-:W-:Y:S01]  /*21f0*/  FMUL R37, R41, UR16 ;  /* 0x0000001029257c20 */ /* 0x000fe20008400000 */
[----:B0-----:R-:W-:-:S02]  /*2200*/  FMNMX R46, R43, R46, !PT ;  /* 0x0000002e2b2e7209 */ /* 0x001fc40007800000 */
[----:B------:R-:W-:Y:S01]  /*2210*/  FMNMX R43, R35, R16, !PT ;  /* 0x00000010232b7209 */ /* 0x000fe20007800000 */
[----:B------:R-:W-:Y:S01]  /*2220*/  FMUL R38, R44, UR16 ;  /* 0x000000102c267c20 */ /* 0x000fe20008400000 */
[----:B------:R-:W-:Y:S02]  /*2230*/  FMNMX R41, R46, R9, !PT ;  /* 0x000000092e297209 */ /* 0x000fe40007800000 */
[----:B------:R-:W-:Y:S02]  /*2240*/  FSEL R37, R37, -INF , !P6 ;  /* 0xff80000025257808 */ /* 0x000fe40007000000 */
[----:B------:R-:W-:Y:S01]  /*2250*/  FMNMX R16, R36, R43, !PT ;  /* 0x0000002b24107209 */ /* 0x000fe20007800000 */
[----:B------:R-:W-:Y:S01]  /*2260*/  FMUL R137, R45, UR16 ;  /* 0x000000102d897c20 */ /* 0x000fe20008400000 */
[----:B------:R-:W-:Y:S01]  /*2270*/  FADD R26, R26, -R41 ;  /* 0x800000291a1a7221 */ /* 0x000fe20000000000 */
[----:B------:R-:W-:Y:S02]  /*2280*/  FSEL R38, R38, -INF , !P5 ;  /* 0xff80000026267808 */ /* 0x000fe40006800000 */
[----:B------:R-:W-:Y:S01]  /*2290*/  FMNMX R43, R37, R16, !PT ;  /* 0x00000010252b7209 */ /* 0x000fe20007800000 */
[----:B------:R-:W-:Y:S01]  /*22a0*/  FMUL R139, R48, UR16 ;  /* 0x00000010308b7c20 */ /* 0x000fe20008400000 */
[----:B------:R-:W-:Y:S01]  /*22b0*/  FMUL R16, R26, 1.4426950216293334961 ;  /* 0x3fb8aa3b1a107820 */ /* 0x000fe20000400000 */
[----:B------:R-:W-:-:S02]  /*22c0*/  FSEL R137, R137, -INF , !P2 ;  /* 0xff80000089897808 */ /* 0x000fc40005000000 */
        /* <DEDUP_REMOVED lines=8> */
[----:B------:R-:W-:-:S02]  /*2350*/  FSEL R141, R141, -INF , !P1 ;  /* 0xff8000008d8d7808 */ /* 0x000fc40004800000 */
[----:B------:R-:W-:Y:S02]  /*2360*/  FMNMX R26, R27, R26, !PT ;  /* 0x0000001a1b1a7209 */ /* 0x000fe40007800000 */
[----:B------:R-:W-:Y:S02]  /*2370*/  FSEL R143, R143, -INF , !P4 ;  /* 0xff8000008f8f7808 */ /* 0x000fe40006000000 */
[----:B------:R-:W-:Y:S01]  /*2380*/  FMNMX R26, R141, R26, !PT ;  /* 0x0000001a8d1a7209 */ /* 0x000fe20007800000 */
[----:B------:R-:W-:-:S03]  /*2390*/  FADD R31, R31, -R41 ;  /* 0x800000291f1f7221 */ /* 0x000fc60000000000 */
[----:B------:R-:W-:Y:S01]  /*23a0*/  FMNMX R26, R143, R26, !PT ;  /* 0x0000001a8f1a7209 */ /* 0x000fe20007800000 */
[----:B------:R-:W-:-:S04]  /*23b0*/  FMUL R45, R31, 1.4426950216293334961 ;  /* 0x3fb8aa3b1f2d7820 */ /* 0x000fc80000400000 */
[----:B------:R-:W0:Y:S02]  /*23c0*/  SHFL.BFLY PT, R31, R26, 0x2, 0x1f ;  /* 0x0c401f001a1f7f89 */ /* 0x000e2400000e0000 */
[----:B0-----:R-:W-:-:S05]  /*23d0*/  FMNMX R31, R26, R31, !PT ;  /* 0x0000001f1a1f7209 */ /* 0x001fca0007800000 */
[----:B------:R-:W0:Y:S01]  /*23e0*/  SHFL.BFLY PT, R26, R31, 0x1, 0x1f ;  /* 0x0c201f001f1a7f89 */ /* 0x000e2200000e0000 */
[----:B------:R-:W-:-:S03]  /*23f0*/  FADD R136, R136, -R41 ;  /* 0x8000002988887221 */ /* 0x000fc60000000000 */
[----:B--2---:R-:W-:Y:S01]  /*2400*/  STS.U16 [R3+UR11+0x1000], R158 ;  /* 0x0010009e03007988 */ /* 0x004fe2000800040b */
[----:B------:R-:W-:Y:S01]  /*2410*/  FMUL R44, R136, 1.4426950216293334961 ;  /* 0x3fb8aa3b882c7820 */ /* 0x000fe20000400000 */
[----:B------:R-:W-:Y:S01]  /*2420*/  FADD R138, R138, -R41 ;  /* 0x800000298a8a7221 */ /* 0x000fe20000000000 */
[----:B0-----:R-:W-:-:S04]  /*2430*/  FMNMX R31, R31, R26, !PT ;  /* 0x0000001a1f1f7209 */ /* 0x001fc80007800000 */
[----:B------:R-:W-:Y:S01]  /*2440*/  FMNMX R90, R31, R14, !PT ;  /* 0x0000000e1f5a7209 */ /* 0x000fe20007800000 */
[----:B---3--:R-:W-:Y:S04]  /*2450*/  STS.U16 [R3+UR11+0x1400], R164 ;  /* 0x001400a403007988 */ /* 0x008fe8000800040b */
[----:B------:R-:W-:-:S04]  /*2460*/  FADD R24, R24, -R90 ;  /* 0x8000005a18187221 */ /* 0x000fc80000000000 */
[----:B------:R-:W-:Y:S01]  /*2470*/  FMUL R136, R24, 1.4426950216293334961 ;  /* 0x3fb8aa3b18887820 */ /* 0x000fe20000400000 */
[----:B-----5:R-:W-:Y:S01]  /*2480*/  STS.U16 [R3+UR11+0x1800], R163 ;  /* 0x001800a303007988 */ /* 0x020fe2000800040b */
[----:B------:R-:W-:Y:S01]  /*2490*/  FADD R24, R15, -R90 ;  /* 0x8000005a0f187221 */ /* 0x000fe20000000000 */
[----:B------:R-:W-:-:S03]  /*24a0*/  FMUL R49, R138, 1.4426950216293334961 ;  /* 0x3fb8aa3b8a317820 */ /* 0x000fc60000400000 */
[----:B------:R-:W-:Y:S01]  /*24b0*/  FMUL R24, R24, 1.4426950216293334961 ;  /* 0x3fb8aa3b18187820 */ /* 0x000fe20000400000 */
[----:B----4-:R0:W-:Y:S04]  /*24c0*/  STS.U16 [R3+UR11+0x1c00], R42 ;  /* 0x001c002a03007988 */ /* 0x0101e8000800040b */
[----:B------:R-:W-:Y:S04]  /*24d0*/  STS.U16 [R4+UR11+0x1100], R159 ;  /* 0x0011009f04007988 */ /* 0x000fe8000800040b */
[----:B------:R-:W-:Y:S04]  /*24e0*/  STS.U16 [R4+UR11+0x1500], R155 ;  /* 0x0015009b04007988 */ /* 0x000fe8000800040b */
[----:B------:R-:W-:Y:S04]  /*24f0*/  STS.U16 [R4+UR11+0x1900], R165 ;  /* 0x001900a504007988 */ /* 0x000fe8000800040b */
[----:B------:R1:W-:Y:S04]  /*2500*/  STS.U16 [R4+UR11+0x1d00], R47 ;  /* 0x001d002f04007988 */ /* 0x0003e8000800040b */
[----:B------:R-:W-:Y:S04]  /*2510*/  STS.U16 [R5+UR11+0x1200], R160 ;  /* 0x001200a005007988 */ /* 0x000fe8000800040b */
[----:B------:R-:W-:Y:S04]  /*2520*/  STS.U16 [R5+UR11+0x1600], R162 ;  /* 0x001600a205007988 */ /* 0x000fe8000800040b */
[----:B------:R2:W-:Y:S04]  /*2530*/  STS.U16 [R5+UR11+0x1a00], R34 ;  /* 0x001a002205007988 */ /* 0x0005e8000800040b */
[----:B------:R-:W-:Y:S04]  /*2540*/  STS.U16 [R5+UR11+0x1e00], R50 ;  /* 0x001e003205007988 */ /* 0x000fe8000800040b */
[----:B------:R-:W-:Y:S04]  /*2550*/  STS.U16 [R6+UR11+0x1300], R157 ;  /* 0x0013009d06007988 */ /* 0x000fe8000800040b */
[----:B------:R-:W-:Y:S04]  /*2560*/  STS.U16 [R6+UR11+0x1700], R161 ;  /* 0x001700a106007988 */ /* 0x000fe8000800040b */
[----:B------:R3:W-:Y:S04]  /*2570*/  STS.U16 [R6+UR11+0x1b00], R39 ;  /* 0x001b002706007988 */ /* 0x0007e8000800040b */
[----:B------:R-:W-:Y:S01]  /*2580*/  STS.U16 [R6+UR11+0x1f00], R55 ;  /* 0x001f003706007988 */ /* 0x000fe2000800040b */
[----:B------:R4:W-:Y:S06]  /*2590*/  MEMBAR.ALL.CTA ;  /* 0x0000000000007992 */ /* 0x0009ec0000008000 */
[----:B----4-:R-:W4:Y:S01]  /*25a0*/  FENCE.VIEW.ASYNC.S ;  /* 0x00000000000073c6 */ /* 0x010f220000000000 */
[----:B------:R5:W-:Y:S01]  /*25b0*/  MUFU.EX2 R138, R24 ;  /* 0x00000018008a7308 */ /* 0x000be20000000800 */
[----:B------:R-:W-:Y:S01]  /*25c0*/  FADD R146, R146, -R41 ;  /* 0x8000002992927221 */ /* 0x000fe20000000000 */
[----:B-----5:R-:W-:-:S03]  /*25d0*/  FADD R24, R137, -R90 ;  /* 0x8000005a89187221 */ /* 0x020fc60000000000 */
[----:B------:R-:W-:Y:S01]  /*25e0*/  FMUL R53, R146, 1.4426950216293334961 ;  /* 0x3fb8aa3b92357820 */ /* 0x000fe20000400000 */
[----:B------:R-:W-:Y:S01]  /*25f0*/  FMUL R24, R24, 1.4426950216293334961 ;  /* 0x3fb8aa3b18187820 */ /* 0x000fe20000400000 */
[--C-:B------:R-:W-:Y:S01]  /*2600*/  FADD R140, R140, -R41.reuse ;  /* 0x800000298c8c7221 */ /* 0x100fe20000000000 */
[--C-:B------:R-:W-:Y:S01]  /*2610*/  FADD R142, R142, -R41.reuse ;  /* 0x800000298e8e7221 */ /* 0x100fe20000000000 */
[--C-:B------:R-:W-:Y:S01]  /*2620*/  FADD R144, R144, -R41.reuse ;  /* 0x8000002990907221 */ /* 0x100fe20000000000 */
[----:B------:R5:W-:Y:S01]  /*2630*/  MUFU.EX2 R146, R24 ;  /* 0x0000001800927308 */ /* 0x000be20000000800 */
[--C-:B------:R-:W-:Y:S01]  /*2640*/  FADD R148, R148, -R41.reuse ;  /* 0x8000002994947221 */ /* 0x100fe20000000000 */
[--C-:B------:R-:W-:Y:S01]  /*2650*/  FADD R150, R150, -R41.reuse ;  /* 0x8000002996967221 */ /* 0x100fe20000000000 */
[--C-:B------:R-:W-:Y:S01]  /*2660*/  FADD R152, R152, -R41.reuse ;  /* 0x8000002998987221 */ /* 0x100fe20000000000 */
[--C-:B------:R-:W-:Y:S01]  /*2670*/  FADD R153, R153, -R41.reuse ;  /* 0x8000002999997221 */ /* 0x100fe20000000000 */
[----:B------:R-:W-:Y:S01]  /*2680*/  FADD R156, R156, -R41 ;  /* 0x800000299c9c7221 */ /* 0x000fe20000000000 */
[----:B------:R-:W-:Y:S01]  /*2690*/  FADD R26, -R41, R9 ;  /* 0x00000009291a7221 */ /* 0x000fe20000000100 */
[----:B------:R-:W-:Y:S01]  /*26a0*/  FADD R139, R139, -R90 ;  /* 0x8000005a8b8b7221 */ /* 0x000fe20000000000 */
[----:B-----5:R-:W-:Y:S01]  /*26b0*/  FADD R24, -R90, R14 ;  /* 0x0000000e5a187221 */ /* 0x020fe20000000100 */
[--C-:B------:R-:W-:Y:S01]  /*26c0*/  FADD R30, R30, -R41.reuse ;  /* 0x800000291e1e7221 */ /* 0x100fe20000000000 */
[----:B------:R-:W-:Y:S01]  /*26d0*/  FADD R154, R154, -R41 ;  /* 0x800000299a9a7221 */ /* 0x000fe20000000000 */
[--C-:B------:R-:W-:Y:S01]  /*26e0*/  FADD R25, R25, -R90.reuse ;  /* 0x8000005a19197221 */ /* 0x100fe20000000000 */
        /* <DEDUP_REMOVED lines=10> */
[----:B------:R-:W-:Y:S01]  /*2790*/  FADD R143, R143, -R90 ;  /* 0x8000005a8f8f7221 */ /* 0x000fe20000000000 */
[----:B------:R-:W-:Y:S01]  /*27a0*/  FMUL R43, R40, 1.4426950216293334961 ;  /* 0x3fb8aa3b282b7820 */ /* 0x000fe20000400000 */
        /* <DEDUP_REMOVED lines=25> */
[----:B------:R-:W5:Y:S08]  /*2940*/  MUFU.EX2 R134, R26 ;  /* 0x0000001a00867308 */ /* 0x000f700000000800 */
[----:B0-----:R-:W0:Y:S08]  /*2950*/  MUFU.EX2 R42, R24 ;  /* 0x00000018002a7308 */ /* 0x001e300000000800 */
[----:B------:R-:W-:Y:S08]  /*2960*/  MUFU.EX2 R16, R16 ;  /* 0x0000001000107308 */ /* 0x000ff00000000800 */
[----:B------:R-:W2:Y:S08]  /*2970*/  MUFU.EX2 R43, R43 ;  /* 0x0000002b002b7308 */ /* 0x000eb00000000800 */
[----:B------:R-:W-:Y:S08]  /*2980*/  MUFU.EX2 R40, R30 ;  /* 0x0000001e00287308 */ /* 0x000ff00000000800 */
[----:B------:R-:W3:Y:S08]  /*2990*/  MUFU.EX2 R45, R45 ;  /* 0x0000002d002d7308 */ /* 0x000ef00000000800 */
[----:B------:R-:W-:Y:S08]  /*29a0*/  MUFU.EX2 R44, R44 ;  /* 0x0000002c002c7308 */ /* 0x000ff00000000800 */
        /* <DEDUP_REMOVED lines=12> */
[----:B------:R2:W4:Y:S08]  /*2a70*/  MUFU.EX2 R15, R25 ;  /* 0x00000019000f7308 */ /* 0x0005300000000800 */
[----:B------:R-:W4:Y:S08]  /*2a80*/  MUFU.EX2 R145, R28 ;  /* 0x0000001c00917308 */ /* 0x000f300000000800 */
[----:B------:R-:W-:Y:S08]  /*2a90*/  MUFU.EX2 R140, R29 ;  /* 0x0000001d008c7308 */ /* 0x000ff00000000800 */
[----:B------:R-:W4:Y:S08]  /*2aa0*/  MUFU.EX2 R147, R32 ;  /* 0x0000002000937308 */ /* 0x000f300000000800 */
[----:B------:R-:W-:Y:S08]  /*2ab0*/  MUFU.EX2 R142, R33 ;  /* 0x00000021008e7308 */ /* 0x000ff00000000800 */
[----:B------:R-:W4:Y:S08]  /*2ac0*/  MUFU.EX2 R149, R35 ;  /* 0x0000002300957308 */ /* 0x000f300000000800 */
[----:B------:R-:W-:Y:S08]  /*2ad0*/  MUFU.EX2 R144, R36 ;  /* 0x0000002400907308 */ /* 0x000ff00000000800 */
[----:B------:R-:W4:Y:S08]  /*2ae0*/  MUFU.EX2 R151, R37 ;  /* 0x0000002500977308 */ /* 0x000f300000000800 */
[----:B------:R-:W4:Y:S08]  /*2af0*/  MUFU.EX2 R137, R38 ;  /* 0x0000002600897308 */ /* 0x000f300000000800 */
[----:B------:R-:W-:Y:S08]  /*2b00*/  MUFU.EX2 R139, R139 ;  /* 0x0000008b008b7308 */ /* 0x000ff00000000800 */
[----:B------:R3:W4:Y:S08]  /*2b10*/  MUFU.EX2 R148, R27 ;  /* 0x0000001b00947308 */ /* 0x0007300000000800 */
[----:B------:R-:W-:Y:S08]  /*2b20*/  MUFU.EX2 R14, R141 ;  /* 0x0000008d000e7308 */ /* 0x000ff00000000800 */
[----:B-1----:R-:W1:Y:S01]  /*2b30*/  MUFU.EX2 R47, R143 ;  /* 0x0000008f002f7308 */ /* 0x002e620000000800 */
[-C--:B-----5:R-:W-:Y:S01]  /*2b40*/  FMUL R58, R58, R134.reuse ;  /* 0x000000863a3a7220 */ /* 0x0a0fe20000400000 */
[-C--:B------:R-:W-:Y:S01]  /*2b50*/  FMUL R59, R59, R134.reuse ;  /* 0x000000863b3b7220 */ /* 0x080fe20000400000 */
[-C--:B------:R-:W-:Y:S01]  /*2b60*/  FMUL R62, R62, R134.reuse ;  /* 0x000000863e3e7220 */ /* 0x080fe20000400000 */
[-C--:B------:R-:W-:Y:S01]  /*2b70*/  FMUL R63, R63, R134.reuse ;  /* 0x000000863f3f7220 */ /* 0x080fe20000400000 */
[-C--:B------:R-:W-:Y:S01]  /*2b80*/  FMUL R66, R66, R134.reuse ;  /* 0x0000008642427220 */ /* 0x080fe20000400000 */
[-C--:B------:R-:W-:Y:S01]  /*2b90*/  FMUL R67, R67, R134.reuse ;  /* 0x0000008643437220 */ /* 0x080fe20000400000 */
[-C--:B------:R-:W-:Y:S01]  /*2ba0*/  FMUL R70, R70, R134.reuse ;  /* 0x0000008646467220 */ /* 0x080fe20000400000 */
[----:B------:R-:W-:Y:S01]  /*2bb0*/  FMUL R71, R71, R134 ;  /* 0x0000008647477220 */ /* 0x000fe20000400000 */
[-C--:B0-----:R-:W-:Y:S01]  /*2bc0*/  FMUL R56, R56, R42.reuse ;  /* 0x0000002a38387220 */ /* 0x081fe20000400000 */
[-C--:B------:R-:W-:Y:S01]  /*2bd0*/  FMUL R57, R57, R42.reuse ;  /* 0x0000002a39397220 */ /* 0x080fe20000400000 */
[-C--:B------:R-:W-:Y:S01]  /*2be0*/  FMUL R60, R60, R42.reuse ;  /* 0x0000002a3c3c7220 */ /* 0x080fe20000400000 */
[-C--:B------:R-:W-:Y:S01]  /*2bf0*/  FMUL R61, R61, R42.reuse ;  /* 0x0000002a3d3d7220 */ /* 0x080fe20000400000 */
[-C--:B------:R-:W-:Y:S01]  /*2c00*/  FMUL R64, R64, R42.reuse ;  /* 0x0000002a40407220 */ /* 0x080fe20000400000 */
[-C--:B------:R-:W-:Y:S01]  /*2c10*/  FMUL R65, R65, R42.reuse ;  /* 0x0000002a41417220 */ /* 0x080fe20000400000 */
[-C--:B------:R-:W-:Y:S01]  /*2c20*/  FMUL R68, R68, R42.reuse ;  /* 0x0000002a44447220 */ /* 0x080fe20000400000 */
[----:B------:R-:W-:Y:S01]  /*2c30*/  FMUL R69, R69, R42 ;  /* 0x0000002a45457220 */ /* 0x000fe20000400000 */
[----:B--2---:R-:W-:-:S02]  /*2c40*/  F2FP.BF16.F32.PACK_AB R25, R43, R16 ;  /* 0x000000102b19723e */ /* 0x004fc400000010ff */
[----:B---3--:R-:W-:Y:S02]  /*2c50*/  F2FP.BF16.F32.PACK_AB R27, R45, R40 ;  /* 0x000000282d1b723e */ /* 0x008fe400000010ff */
[----:B----4-:R-:W-:Y:S02]  /*2c60*/  F2FP.BF16.F32.PACK_AB R24, R15, R136 ;  /* 0x000000880f18723e */ /* 0x010fe400000010ff */
[----:B------:R-:W-:Y:S02]  /*2c70*/  F2FP.BF16.F32.PACK_AB R26, R145, R138 ;  /* 0x0000008a911a723e */ /* 0x000fe400000010ff */
[----:B------:R-:W-:Y:S02]  /*2c80*/  F2FP.BF16.F32.PACK_AB R28, R147, R140 ;  /* 0x0000008c931c723e */ /* 0x000fe400000010ff */
[----:B------:R-:W-:Y:S02]  /*2c90*/  F2FP.BF16.F32.PACK_AB R29, R49, R44 ;  /* 0x0000002c311d723e */ /* 0x000fe400000010ff */
[----:B------:R-:W-:-:S02]  /*2ca0*/  F2FP.BF16.F32.PACK_AB R30, R149, R142 ;  /* 0x0000008e951e723e */ /* 0x000fc400000010ff */
[----:B------:R-:W-:Y:S02]  /*2cb0*/  F2FP.BF16.F32.PACK_AB R31, R51, R46 ;  /* 0x0000002e331f723e */ /* 0x000fe400000010ff */
[----:B------:R-:W-:Y:S02]  /*2cc0*/  F2FP.BF16.F32.PACK_AB R32, R151, R144 ;  /* 0x000000909720723e */ /* 0x000fe400000010ff */
[----:B------:R-:W-:Y:S02]  /*2cd0*/  F2FP.BF16.F32.PACK_AB R33, R53, R48 ;  /* 0x000000303521723e */ /* 0x000fe400000010ff */
[----:B------:R-:W-:Y:S02]  /*2ce0*/  F2FP.BF16.F32.PACK_AB R34, R146, R137 ;  /* 0x000000899222723e */ /* 0x000fe400000010ff */
[----:B------:R-:W-:Y:S02]  /*2cf0*/  F2FP.BF16.F32.PACK_AB R35, R133, R52 ;  /* 0x000000348523723e */ /* 0x000fe400000010ff */
[----:B------:R-:W-:-:S02]  /*2d00*/  F2FP.BF16.F32.PACK_AB R36, R148, R139 ;  /* 0x0000008b9424723e */ /* 0x000fc400000010ff */
[----:B------:R-:W-:Y:S02]  /*2d10*/  F2FP.BF16.F32.PACK_AB R37, R135, R54 ;  /* 0x000000368725723e */ /* 0x000fe400000010ff */
[----:B-1----:R-:W-:Y:S02]  /*2d20*/  F2FP.BF16.F32.PACK_AB R38, R47, R14 ;  /* 0x0000000e2f26723e */ /* 0x002fe400000010ff */
[----:B------:R-:W-:Y:S01]  /*2d30*/  F2FP.BF16.F32.PACK_AB R39, R9, R132 ;  /* 0x000000840927723e */ /* 0x000fe200000010ff */
[----:B------:R-:W-:Y:S06]  /*2d40*/  BAR.SYNC.DEFER_BLOCKING 0x0 ;  /* 0x0000000000007b1d */ /* 0x000fec0000010000 */
[----:B------:R-:W-:Y:S01]  /*2d50*/  UMOV UR22, UR8 ;  /* 0x0000000800167c82 */ /* 0x000fe20008000000 */
[----:B------:R-:W-:Y:S01]  /*2d60*/  UMOV UR23, 0x40000040 ;  /* 0x4000004000177882 */ /* 0x000fe20000000000 */
[----:B------:R-:W-:-:S06]  /*2d70*/  WARPGROUP.ARRIVE ;  /* 0x00000000000079c5 */ /* 0x000fcc0000000000 */
[----:B------:R-:W-:Y:S01]  /*2d80*/  HGMMA.64x32x16.F32.BF16 R56, R24, gdesc[UR20], R56 ;  /* 0x0060001418387df0 */ /* 0x000fe20008701838 */
[----:B------:R-:W-:Y:S01]  /*2d90*/  FADD R43, R16, R43 ;  /* 0x0000002b102b7221 */ /* 0x000fe20000000000 */
[----:B------:R-:W-:-:S03]  /*2da0*/  FADD R15, R136, R15 ;  /* 0x0000000f880f7221 */ /* 0x000fc60000000000 */
[----:B------:R-:W-:Y:S01]  /*2db0*/  FADD R40, R40, R43 ;  /* 0x0000002b28287221 */ /* 0x000fe20000000000 */
[----:B------:R-:W-:Y:S01]  /*2dc0*/  FADD R138, R138, R15 ;  /* 0x0000000f8a8a7221 */ /* 0x000fe20000000000 */
[----:B------:R-:W-:Y:S02]  /*2dd0*/  HGMMA.64x32x16.F32.BF16 R56, R28, gdesc[UR24], R56 ;  /* 0x006000181c387df0 */ /* 0x000fe40008701838 */
[----:B------:R-:W-:Y:S01]  /*2de0*/  FADD R45, R45, R40 ;  /* 0x000000282d2d7221 */ /* 0x000fe20000000000 */
[----:B------:R-:W-:-:S03]  /*2df0*/  FADD R145, R145, R138 ;  /* 0x0000008a91917221 */ /* 0x000fc60000000000 */
        /* <DEDUP_REMOVED lines=13> */
[----:B------:R-:W-:Y:S01]  /*2ed0*/  HGMMA.64x32x16.F32.BF16 R56, R32, gdesc[UR28], R56 ;  /* 0x0060001c20387df0 */ /* 0x000fe20008701838 */
[----:B------:R-:W-:Y:S02]  /*2ee0*/  FADD R137, R137, R144 ;  /* 0x0000009089897221 */ /* 0x000fe40000000000 */
[----:B------:R-:W-:Y:S02]  /*2ef0*/  FADD R133, R133, R52 ;  /* 0x0000003485857221 */ /* 0x000fe40000000000 */
[----:B------:R-:W-:Y:S02]  /*2f00*/  FADD R146, R146, R137 ;  /* 0x0000008992927221 */ /* 0x000fe40000000000 */
[----:B------:R-:W-:Y:S02]  /*2f10*/  FADD R54, R54, R133 ;  /* 0x0000008536367221 */ /* 0x000fe40000000000 */
[----:B------:R-:W-:-:S02]  /*2f20*/  FADD R139, R139, R146 ;  /* 0x000000928b8b7221 */ /* 0x000fc40000000000 */
[----:B------:R-:W-:Y:S02]  /*2f30*/  FADD R135, R135, R54 ;  /* 0x0000003687877221 */ /* 0x000fe40000000000 */
[----:B------:R-:W-:Y:S02]  /*2f40*/  FADD R139, R148, R139 ;  /* 0x0000008b948b7221 */ /* 0x000fe40000000000 */
[----:B------:R-:W-:Y:S02]  /*2f50*/  FADD R132, R132, R135 ;  /* 0x0000008784847221 */ /* 0x000fe40000000000 */
[----:B------:R-:W-:Y:S02]  /*2f60*/  FADD R14, R14, R139 ;  /* 0x0000008b0e0e7221 */ /* 0x000fe40000000000 */
[----:B------:R-:W-:Y:S02]  /*2f70*/  FADD R132, R9, R132 ;  /* 0x0000008409847221 */ /* 0x000fe40000000000 */
[----:B------:R-:W-:-:S03]  /*2f80*/  FADD R14, R47, R14 ;  /* 0x0000000e2f0e7221 */ /* 0x000fc60000000000 */
[----:B------:R-:W0:Y:S04]  /*2f90*/  SHFL.BFLY PT, R15, R132, 0x2, 0x1f ;  /* 0x0c401f00840f7f89 */ /* 0x000e2800000e0000 */
[----:B------:R-:W1:Y:S01]  /*2fa0*/  SHFL.BFLY PT, R9, R14, 0x2, 0x1f ;  /* 0x0c401f000e097f89 */ /* 0x000e6200000e0000 */
[----:B------:R-:W-:Y:S01]  /*2fb0*/  HGMMA.64x32x16.F32.BF16 R56, R36, gdesc[UR32], R56, gsb0 ;  /* 0x0060002024387df0 */ /* 0x000fe20008001838 */
[----:B0-----:R-:W-:Y:S01]  /*2fc0*/  FADD R40, R132, R15 ;  /* 0x0000000f84287221 */ /* 0x001fe20000000000 */
[----:B-1----:R-:W-:Y:S01]  /*2fd0*/  FADD R9, R14, R9 ;  /* 0x000000090e097221 */ /* 0x002fe20000000000 */
[----:B------:R-:W-:-:S03]  /*2fe0*/  UIADD3 UR4, UP0, UR4, 0x40, URZ ;  /* 0x0000004004047890 */ /* 0x000fc6000ff1e03f */
[----:B------:R-:W0:Y:S01]  /*2ff0*/  SHFL.BFLY PT, R15, R40, 0x1, 0x1f ;  /* 0x0c201f00280f7f89 */ /* 0x000e2200000e0000 */
[----:B------:R-:W-:-:S03]  /*3000*/  UIADD3.X UR5, URZ, UR5, URZ, UP0, !UPT ;  /* 0x000000053f057290 */ /* 0x000fc600087fe43f */
[----:B------:R-:W1:Y:S01]  /*3010*/  SHFL.BFLY PT, R16, R9, 0x1, 0x1f ;  /* 0x0c201f0009107f89 */ /* 0x000e6200000e0000 */
[----:B------:R-:W-:Y:S02]  /*3020*/  ISETP.LE.U32.AND P0, PT, R7, UR4, PT ;  /* 0x0000000407007c0c */ /* 0x000fe4000bf03070 */
[----:B------:R-:W-:-:S05]  /*3030*/  IMAD.U32 R44, RZ, RZ, UR5 ;  /* 0x00000005ff2c7e24 */ /* 0x000fca000f8e00ff */
[----:B------:R-:W-:Y:S01]  /*3040*/  ISETP.GE.U32.AND.EX P0, PT, R44, RZ, PT, P0 ;  /* 0x000000ff2c00720c */ /* 0x000fe20003f06100 */
[----:B------:R-:W-:Y:S02]  /*3050*/  IMAD R10, R17, 0x40, R10 ;  /* 0x00000040110a7824 */ /* 0x000fe400078e020a */
[----:B------:R-:W-:Y:S02]  /*3060*/  IMAD R12, R91, 0x40, R12 ;  /* 0x000000405b0c7824 */ /* 0x000fe400078e020c */
[----:B------:R-:W-:Y:S02]  /*3070*/  IMAD.MOV.U32 R14, RZ, RZ, R90 ;  /* 0x000000ffff0e7224 */ /* 0x000fe400078e005a */
[----:B0-----:R-:W-:Y:S01]  /*3080*/  FADD R43, R40, R15 ;  /* 0x0000000f282b7221 */ /* 0x001fe20000000000 */
[----:B-1----:R-:W-:-:S03]  /*3090*/  FADD R15, R9, R16 ;  /* 0x00000010090f7221 */ /* 0x002fc60000000000 */
[----:B------:R-:W-:Y:S01]  /*30a0*/  FFMA R11, R134, R11, R43 ;  /* 0x0000000b860b7223 */ /* 0x000fe2000000002b */
[----:B------:R-:W-:Y:S02]  /*30b0*/  IMAD.MOV.U32 R9, RZ, RZ, R41 ;  /* 0x000000ffff097224 */ /* 0x000fe400078e0029 */
[----:B------:R-:W-:Y:S01]  /*30c0*/  FFMA R13, R42, R13, R15 ;  /* 0x0000000d2a0d7223 */ /* 0x000fe2000000000f */
[----:B------:R-:W-:Y:S02]  /*30d0*/  WARPGROUP.DEPBAR.LE gsb0, 0x0 ;  /* 0x00008000000079c5 */ /* 0x000fe40000010000 */
[----:B------:R-:W-:Y:S05]  /*30e0*/  @!P0 BRA `(.L_x_1) ;  /* 0xffffffe000448947 */ /* 0x000fea000383ffff */
.L_x_0:
[----:B------:R-:W-:Y:S02]  /*30f0*/  IMAD.MOV.U32 R17, RZ, RZ, R11 ;  /* 0x000000ffff117224 */ /* 0x000fe400078e000b */
[----:B------:R-:W-:Y:S01]  /*3100*/  FMUL R3, R70, 0.25 ;  /* 0x3e80000046037820 */ /* 0x000fe20000400000 */
[----:B------:R-:W-:Y:S01]  /*3110*/  FMUL R4, R71, 0.25 ;  /* 0x3e80000047047820 */ /* 0x000fe20000400000 */
[----:B------:R-:W-:Y:S01]  /*3120*/  FMUL R5, R62, 0.25 ;  /* 0x3e8000003e057820 */ /* 0x000fe20000400000 */
[----:B------:R-:W-:Y:S01]  /*3130*/  IMAD.MOV.U32 R32, RZ, RZ, R13 ;  /* 0x000000ffff207224 */ /* 0x000fe200078e000d */
[----:B------:R-:W-:Y:S01]  /*3140*/  FSETP.GT.AND P0, PT, |R17|, 8.50705917302346158658e+37, PT ;  /* 0x7e8000001100780b */ /* 0x000fe20003f04200 */
[----:B0-----:R-:W-:Y:S01]  /*3150*/  FMUL R6, R67, 0.25 ;  /* 0x3e80000043067820 */ /* 0x001fe20000400000 */
[----:B------:R-:W-:Y:S01]  /*3160*/  LOP3.LUT R8, R0, 0x8, RZ, 0xc0, !PT ;  /* 0x0000000800087812 */ /* 0x000fe200078ec0ff */
[----:B------:R-:W0:Y:S01]  /*3170*/  LDC R48, c[0x0][0x278] ;  /* 0x00009e00ff307b82 */ /* 0x000e220000000800 */
[----:B------:R-:W-:Y:S01]  /*3180*/  FSEL R70, R3, R70, P0 ;  /* 0x0000004603467208 */ /* 0x000fe20000000000 */
[----:B------:R-:W-:Y:S01]  /*3190*/  FMUL R3, R66, 0.25 ;  /* 0x3e80000042037820 */ /* 0x000fe20000400000 */
[----:B------:R-:W-:Y:S01]  /*31a0*/  FSEL R10, R4, R71, P0 ;  /* 0x00000047040a7208 */ /* 0x000fe20000000000 */
[----:B------:R-:W-:Y:S01]  /*31b0*/  FMUL R4, R63, 0.25 ;  /* 0x3e8000003f047820 */ /* 0x000fe20000400000 */
[----:B------:R-:W-:Y:S01]  /*31c0*/  FSEL R62, R5, R62, P0 ;  /* 0x0000003e053e7208 */ /* 0x000fe20000000000 */
[----:B------:R-:W-:Y:S01]  /*31d0*/  FMUL R5, R58, 0.25 ;  /* 0x3e8000003a057820 */ /* 0x000fe20000400000 */
[----:B------:R-:W-:Y:S01]  /*31e0*/  FSEL R66, R3, R66, P0 ;  /* 0x0000004203427208 */ /* 0x000fe20000000000 */
[----:B------:R-:W-:Y:S01]  /*31f0*/  FMUL R3, R68, 0.25 ;  /* 0x3e80000044037820 */ /* 0x000fe20000400000 */
[----:B------:R-:W-:Y:S01]  /*3200*/  FSETP.GT.AND P1, PT, |R32|, 8.50705917302346158658e+37, PT ;  /* 0x7e8000002000780b */ /* 0x000fe20003f24200 */
[----:B------:R-:W-:Y:S01]  /*3210*/  IMAD.MOV.U32 R29, RZ, RZ, 0x3dc6b27f ;  /* 0x3dc6b27fff1d7424 */ /* 0x000fe200078e00ff */
        /* <DEDUP_REMOVED lines=13> */
[----:B------:R-:W-:Y:S01]  /*32f0*/  ULDC.64 UR4, c[0x0][0x270] ;  /* 0x00009c0000047ab9 */ /* 0x000fe20000000a00 */
[----:B------:R-:W-:Y:S01]  /*3300*/  FSEL R21, R3, R60, P1 ;  /* 0x0000003c03157208 */ /* 0x000fe20000800000 */
[----:B------:R-:W-:Y:S01]  /*3310*/  FMUL R3, R56, 0.25 ;  /* 0x3e80000038037820 */ /* 0x000fe20000400000 */
[----:B------:R-:W-:Y:S01]  /*3320*/  LOP3.LUT R5, R0, 0x7, RZ, 0xc0, !PT ;  /* 0x0000000700057812 */ /* 0x000fe200078ec0ff */
[----:B------:R-:W-:Y:S01]  /*3330*/  UIMAD UR4, UR10, UR4, URZ ;  /* 0x000000040a0472a4 */ /* 0x000fe2000f8e023f */
[----:B------:R-:W-:Y:S01]  /*3340*/  FSEL R65, R6, R65, P1 ;  /* 0x0000004106417208 */ /* 0x000fe20000800000 */
[----:B------:R-:W-:Y:S01]  /*3350*/  FMUL R6, R57, 0.25 ;  /* 0x3e80000039067820 */ /* 0x000fe20000400000 */
[----:B------:R-:W-:-:S02]  /*3360*/  LEA R7, R5, UR11, 0x4 ;  /* 0x0000000b05077c11 */ /* 0x000fc4000f8e20ff */
[----:B------:R-:W-:Y:S01]  /*3370*/  FSEL R61, R4, R61, P1 ;  /* 0x0000003d043d7208 */ /* 0x000fe20000800000 */
[----:B------:R-:W-:Y:S01]  /*3380*/  IMAD.SHL.U32 R4, R0, 0x8, RZ ;  /* 0x0000000800047824 */ /* 0x000fe200078e00ff */
[----:B------:R-:W-:Y:S01]  /*3390*/  FSEL R27, R3, R56, P1 ;  /* 0x00000038031b7208 */ /* 0x000fe20000800000 */
[C---:B------:R-:W-:Y:S01]  /*33a0*/  FMUL R3, R32.reuse, 8388608 ;  /* 0x4b00000020037820 */ /* 0x040fe20000400000 */
[----:B------:R-:W-:Y:S01]  /*33b0*/  BAR.SYNC.DEFER_BLOCKING 0x0 ;  /* 0x0000000000007b1d */ /* 0x000fe20000010000 */
[----:B------:R-:W-:Y:S02]  /*33c0*/  FSETP.GEU.AND P2, PT, R32, 1.175494350822287508e-38, PT ;  /* 0x008000002000780b */ /* 0x000fe40003f4e000 */
[----:B------:R-:W-:Y:S01]  /*33d0*/  FSEL R57, R6, R57, P1 ;  /* 0x0000003906397208 */ /* 0x000fe20000800000 */
[--C-:B------:R-:W-:Y:S01]  /*33e0*/  IMAD R6, R5, -0x8, R7.reuse ;  /* 0xfffffff805067824 */ /* 0x100fe200078e0207 */
[----:B------:R-:W-:Y:S01]  /*33f0*/  LOP3.LUT R4, R4, 0x380, RZ, 0xc0, !PT ;  /* 0x0000038004047812 */ /* 0x000fe200078ec0ff */
[----:B------:R-:W-:Y:S01]  /*3400*/  IMAD.SHL.U32 R5, R0, 0x4, RZ ;  /* 0x0000000400057824 */ /* 0x000fe200078e00ff */
[----:B------:R-:W-:Y:S01]  /*3410*/  FSEL R34, R3, R32, !P2 ;  /* 0x0000002003227208 */ /* 0x000fe20005000000 */
[----:B------:R-:W-:Y:S01]  /*3420*/  IMAD R7, R8, 0x80, R7 ;  /* 0x0000008008077824 */ /* 0x000fe200078e0207 */
[----:B------:R-:W-:-:S02]  /*3430*/  FSETP.GEU.AND P4, PT, |R17|, 1.175494350822287508e-38, PT ;  /* 0x008000001100780b */ /* 0x000fc40003f8e200 */
[----:B------:R-:W-:Y:S01]  /*3440*/  LOP3.LUT R5, R5, 0xc0, RZ, 0xc0, !PT ;  /* 0x000000c005057812 */ /* 0x000fe200078ec0ff */
[----:B------:R-:W-:Y:S02]  /*3450*/  IMAD.IADD R30, R4, 0x1, R7 ;  /* 0x00000001041e7824 */ /* 0x000fe400078e0207 */
[C---:B------:R-:W-:Y:S01]  /*3460*/  FMUL R4, R17.reuse, 8388608 ;  /* 0x4b00000011047820 */ /* 0x040fe20000400000 */
[----:B------:R-:W-:Y:S01]  /*3470*/  VIADD R3, R34, 0xc0cafb0d ;  /* 0xc0cafb0d22037836 */ /* 0x000fe20000000000 */
[----:B------:R-:W-:Y:S01]  /*3480*/  FSETP.GEU.AND P3, PT, R17, 1.175494350822287508e-38, PT ;  /* 0x008000001100780b */ /* 0x000fe20003f6e000 */
[----:B------:R-:W-:Y:S01]  /*3490*/  IMAD.IADD R15, R5, 0x1, R6 ;  /* 0x00000001050f7824 */ /* 0x000fe200078e0206 */
[----:B------:R-:W-:Y:S02]  /*34a0*/  SHF.R.U32.HI R23, RZ, 0x6, R0 ;  /* 0x00000006ff177819 */ /* 0x000fe40000011600 */
[----:B------:R-:W-:Y:S02]  /*34b0*/  LOP3.LUT R5, R3, 0xff800000, RZ, 0xc0, !PT ;  /* 0xff80000003057812 */ /* 0x000fe400078ec0ff */
[----:B------:R-:W-:Y:S01]  /*34c0*/  FSEL R36, R4, R17, !P3 ;  /* 0x0000001104247208 */ /* 0x000fe20005800000 */
[----:B------:R-:W-:Y:S01]  /*34d0*/  @P0 FMUL R17, R17, 0.25 ;  /* 0x3e80000011110820 */ /* 0x000fe20000400000 */
[----:B------:R-:W-:Y:S01]  /*34e0*/  FSEL R4, RZ, -23, P2 ;  /* 0xc1b80000ff047808 */ /* 0x000fe20001000000 */
[----:B------:R-:W-:Y:S01]  /*34f0*/  @!P4 FMUL R10, R10, 16777216 ;  /* 0x4b8000000a0ac820 */ /* 0x000fe20000400000 */
[----:B------:R-:W-:Y:S01]  /*3500*/  I2FP.F32.S32 R7, R5 ;  /* 0x0000000500077245 */ /* 0x000fe20000201400 */
[----:B------:R-:W-:Y:S01]  /*3510*/  @!P4 FMUL R17, R17, 16777216 ;  /* 0x4b8000001111c820 */ /* 0x000fe20000400000 */
[----:B------:R-:W-:Y:S01]  /*3520*/  LEA.HI R3, R8, R15, RZ, 0x1f ;  /* 0x0000000f08037211 */ /* 0x000fe200078ff8ff */
[----:B------:R-:W-:Y:S01]  /*3530*/  VIADD R6, R36, 0xc0cafb0d ;  /* 0xc0cafb0d24067836 */ /* 0x000fe20000000000 */
[----:B------:R-:W-:Y:S01]  /*3540*/  SGXT.U32 R23, R23, 0x1 ;  /* 0x000000011717781a */ /* 0x000fe20000000000 */
[----:B------:R-:W-:Y:S01]  /*3550*/  FFMA.FTZ R8, R7, 1.1920928955078125e-07, R4 ;  /* 0x3400000007087823 */ /* 0x000fe20000010004 */
[----:B------:R-:W-:Y:S01]  /*3560*/  IMAD.IADD R5, R34, 0x1, -R5 ;  /* 0x0000000122057824 */ /* 0x000fe200078e0a05 */
[----:B------:R-:W1:Y:S01]  /*3570*/  MUFU.RCP R7, R17 ;  /* 0x0000001100077308 */ /* 0x000e620000001000 */
[----:B------:R-:W-:Y:S01]  /*3580*/  LOP3.LUT R9, R6, 0xff800000, RZ, 0xc0, !PT ;  /* 0xff80000006097812 */ /* 0x000fe200078ec0ff */
[----:B------:R-:W-:Y:S01]  /*3590*/  @!P4 FMUL R70, R70, 16777216 ;  /* 0x4b8000004646c820 */ /* 0x000fe20000400000 */
[----:B------:R-:W-:Y:S01]  /*35a0*/  FADD R5, R5, -1 ;  /* 0xbf80000005057421 */ /* 0x000fe20000000000 */
[----:B------:R-:W-:Y:S01]  /*35b0*/  @!P4 FMUL R14, R14, 16777216 ;  /* 0x4b8000000e0ec820 */ /* 0x000fe20000400000 */
[----:B------:R-:W-:Y:S01]  /*35c0*/  I2FP.F32.S32 R11, R9 ;  /* 0x00000009000b7245 */ /* 0x000fe20000201400 */
[----:B------:R-:W-:-:S02]  /*35d0*/  IMAD.IADD R9, R36, 0x1, -R9 ;  /* 0x0000000124097824 */ /* 0x000fc400078e0a09 */
[CC--:B------:R-:W-:Y:S01]  /*35e0*/  FFMA.FTZ R4, R5.reuse, R29.reuse, -0.16845393180847167969 ;  /* 0xbe2c7f3005047423 */ /* 0x0c0fe2000001001d */
[----:B------:R-:W-:Y:S01]  /*35f0*/  @!P4 FMUL R66, R66, 16777216 ;  /* 0x4b8000004242c820 */ /* 0x000fe20000400000 */
[----:B------:R-:W-:Y:S01]  /*3600*/  @!P4 FMUL R16, R16, 16777216 ;  /* 0x4b8000001010c820 */ /* 0x000fe20000400000 */
[----:B------:R-:W-:Y:S01]  /*3610*/  @!P4 FMUL R62, R62, 16777216 ;  /* 0x4b8000003e3ec820 */ /* 0x000fe20000400000 */
[----:B------:R-:W-:Y:S01]  /*3620*/  @!P4 FMUL R20, R20, 16777216 ;  /* 0x4b8000001414c820 */ /* 0x000fe20000400000 */
[----:B------:R-:W-:Y:S01]  /*3630*/  @!P4 FMUL R58, R58, 16777216 ;  /* 0x4b8000003a3ac820 */ /* 0x000fe20000400000 */
[----:B------:R-:W-:Y:S01]  /*3640*/  FFMA.FTZ R4, R5, R4, 0.1716887056827545166 ;  /* 0x3e2fcf2a05047423 */ /* 0x000fe20000010004 */
[C---:B------:R-:W-:Y:S01]  /*3650*/  FSETP.GEU.AND P0, PT, |R32|.reuse, 1.175494350822287508e-38, PT ;  /* 0x008000002000780b */ /* 0x040fe20003f0e200 */
[----:B0-----:R-:W-:Y:S02]  /*3660*/  IMAD R22, R23, R48, RZ ;  /* 0x0000003017167224 */ /* 0x001fe400078e02ff */
[----:B------:R-:W-:Y:S01]  /*3670*/  @P1 FMUL R32, R32, 0.25 ;  /* 0x3e80000020201820 */ /* 0x000fe20000400000 */
[----:B-1----:R-:W-:Y:S01]  /*3680*/  FMUL R12, R7, R10 ;  /* 0x0000000a070c7220 */ /* 0x002fe20000400000 */
[----:B------:R-:W-:Y:S01]  /*3690*/  FADD R10, R9, -1 ;  /* 0xbf800000090a7421 */ /* 0x000fe20000000000 */
[C---:B------:R-:W-:Y:S01]  /*36a0*/  FMUL R70, R7.reuse, R70 ;  /* 0x0000004607467220 */ /* 0x040fe20000400000 */
[C---:B------:R-:W-:Y:S01]  /*36b0*/  FMUL R15, R7.reuse, R14 ;  /* 0x0000000e070f7220 */ /* 0x040fe20000400000 */
[C---:B------:R-:W-:Y:S01]  /*36c0*/  FMUL R17, R7.reuse, R66 ;  /* 0x0000004207117220 */ /* 0x040fe20000400000 */
[C---:B------:R-:W-:Y:S01]  /*36d0*/  FMUL R18, R7.reuse, R16 ;  /* 0x0000001007127220 */ /* 0x040fe20000400000 */
[C---:B------:R-:W-:Y:S01]  /*36e0*/  FMUL R62, R7.reuse, R62 ;  /* 0x0000003e073e7220 */ /* 0x040fe20000400000 */
[C---:B------:R-:W-:Y:S01]  /*36f0*/  FMUL R23, R7.reuse, R20 ;  /* 0x0000001407177220 */ /* 0x040fe20000400000 */
[----:B------:R-:W-:Y:S01]  /*3700*/  FMUL R25, R7, R58 ;  /* 0x0000003a07197220 */ /* 0x000fe20000400000 */
[C---:B------:R-:W-:Y:S01]  /*3710*/  FFMA.FTZ R4, R5.reuse, R4, -0.17900948226451873779 ;  /* 0xbe374e4305047423 */ /* 0x040fe20000010004 */
[----:B------:R-:W-:Y:S01]  /*3720*/  FFMA.FTZ R7, R10, R29, -0.16845393180847167969 ;  /* 0xbe2c7f300a077423 */ /* 0x000fe2000001001d */
[----:B------:R-:W-:Y:S01]  /*3730*/  FSEL R6, RZ, -23, P3 ;  /* 0xc1b80000ff067808 */ /* 0x000fe20001800000 */
[----:B------:R-:W-:Y:S01]  /*3740*/  @!P0 FMUL R32, R32, 16777216 ;  /* 0x4b80000020208820 */ /* 0x000fe20000400000 */
[----:B------:R-:W-:Y:S01]  /*3750*/  FFMA.FTZ R4, R5, R4, 0.20512372255325317383 ;  /* 0x3e520bf405047423 */ /* 0x000fe20000010004 */
[C---:B------:R-:W-:Y:S01]  /*3760*/  FFMA.FTZ R7, R10.reuse, R7, 0.1716887056827545166 ;  /* 0x3e2fcf2a0a077423 */ /* 0x040fe20000010007 */
[----:B------:R-:W-:Y:S01]  /*3770*/  @!P0 FMUL R69, R69, 16777216 ;  /* 0x4b80000045458820 */ /* 0x000fe20000400000 */
[----:B------:R-:W-:Y:S01]  /*3780*/  FFMA.FTZ R11, R11, 1.1920928955078125e-07, R6 ;  /* 0x340000000b0b7823 */ /* 0x000fe20000010006 */
[----:B------:R-:W-:Y:S01]  /*3790*/  FFMA.FTZ R4, R5, R4, -0.24046532809734344482 ;  /* 0xbe763c8b05047423 */ /* 0x000fe20000010004 */
[C---:B------:R-:W-:Y:S01]  /*37a0*/  FFMA.FTZ R7, R10.reuse, R7, -0.17900948226451873779 ;  /* 0xbe374e430a077423 */ /* 0x040fe20000010007 */
[----:B------:R-:W0:Y:S01]  /*37b0*/  MUFU.RCP R6, R32 ;  /* 0x0000002000067308 */ /* 0x000e220000001000 */
[----:B------:R-:W-:Y:S01]  /*37c0*/  @!P0 FMUL R13, R13, 16777216 ;  /* 0x4b8000000d0d8820 */ /* 0x000fe20000400000 */
[----:B------:R-:W-:Y:S01]  /*37d0*/  FFMA.FTZ R4, R5, R4, 0.28857114911079406738 ;  /* 0x3e93bf9905047423 */ /* 0x000fe20000010004 */
[C---:B------:R-:W-:Y:S01]  /*37e0*/  FFMA.FTZ R7, R10.reuse, R7, 0.20512372255325317383 ;  /* 0x3e520bf40a077423 */ /* 0x040fe20000010007 */
[----:B------:R-:W-:Y:S01]  /*37f0*/  @!P0 FMUL R65, R65, 16777216 ;  /* 0x4b80000041418820 */ /* 0x000fe20000400000 */
[----:B------:R-:W-:Y:S01]  /*3800*/  @!P0 FMUL R19, R19, 16777216 ;  /* 0x4b80000013138820 */ /* 0x000fe20000400000 */
[----:B------:R-:W-:Y:S01]  /*3810*/  FFMA.FTZ R4, R5, R4, -0.36067417263984680176 ;  /* 0xbeb8aa4905047423 */ /* 0x000fe20000010004 */
[C---:B------:R-:W-:Y:S01]  /*3820*/  FFMA.FTZ R7, R10.reuse, R7, -0.24046532809734344482 ;  /* 0xbe763c8b0a077423 */ /* 0x040fe20000010007 */
[----:B------:R-:W-:Y:S01]  /*3830*/  @!P0 FMUL R61, R61, 16777216 ;  /* 0x4b8000003d3d8820 */ /* 0x000fe20000400000 */
[----:B------:R-:W-:Y:S01]  /*3840*/  @!P0 FMUL R21, R21, 16777216 ;  /* 0x4b80000015158820 */ /* 0x000fe20000400000 */
[----:B------:R-:W-:Y:S01]  /*3850*/  FFMA.FTZ R4, R5, R4, 0.48089820146560668945 ;  /* 0x3ef6384a05047423 */ /* 0x000fe20000010004 */
[C---:B------:R-:W-:Y:S01]  /*3860*/  FFMA.FTZ R7, R10.reuse, R7, 0.28857114911079406738 ;  /* 0x3e93bf990a077423 */ /* 0x040fe20000010007 */
[----:B------:R-:W-:Y:S01]  /*3870*/  @!P0 FMUL R27, R27, 16777216 ;  /* 0x4b8000001b1b8820 */ /* 0x000fe20000400000 */
[----:B------:R-:W-:Y:S01]  /*3880*/  @!P0 FMUL R57, R57, 16777216 ;  /* 0x4b80000039398820 */ /* 0x000fe20000400000 */
[C---:B------:R-:W-:Y:S01]  /*3890*/  FFMA.FTZ R4, R5.reuse, R4, -0.72134751081466674805 ;  /* 0xbf38aa3b05047423 */ /* 0x040fe20000010004 */
[----:B------:R-:W-:Y:S01]  /*38a0*/  FFMA.FTZ R7, R10, R7, -0.36067417263984680176 ;  /* 0xbeb8aa490a077423 */ /* 0x000fe20000010007 */
[----:B------:R-:W-:Y:S01]  /*38b0*/  ISETP.GE.U32.AND P1, PT, R34, 0x7f800000, PT ;  /* 0x7f8000002200780c */ /* 0x000fe20003f26070 */
[----:B0-----:R-:W-:Y:S01]  /*38c0*/  FMUL R69, R6, R69 ;  /* 0x0000004506457220 */ /* 0x001fe20000400000 */
[C---:B------:R-:W-:Y:S01]  /*38d0*/  FMUL R4, R5.reuse, R4 ;  /* 0x0000000405047220 */ /* 0x040fe20000400000 */
[----:B------:R-:W-:Y:S01]  /*38e0*/  FFMA.FTZ R7, R10, R7, 0.48089820146560668945 ;  /* 0x3ef6384a0a077423 */ /* 0x000fe20000010007 */
[C---:B------:R-:W-:Y:S01]  /*38f0*/  FMUL R14, R6.reuse, R13 ;  /* 0x0000000d060e7220 */ /* 0x040fe20000400000 */
[C---:B------:R-:W-:Y:S01]  /*3900*/  FMUL R16, R6.reuse, R65 ;  /* 0x0000004106107220 */ /* 0x040fe20000400000 */
[C---:B------:R-:W-:Y:S01]  /*3910*/  FMUL R19, R6.reuse, R19 ;  /* 0x0000001306137220 */ /* 0x040fe20000400000 */
[C---:B------:R-:W-:Y:S01]  /*3920*/  FMUL R61, R6.reuse, R61 ;  /* 0x0000003d063d7220 */ /* 0x040fe20000400000 */
[C---:B------:R-:W-:Y:S01]  /*3930*/  FMUL R21, R6.reuse, R21 ;  /* 0x0000001506157220 */ /* 0x040fe20000400000 */
[C---:B------:R-:W-:Y:S01]  /*3940*/  FMUL R20, R6.reuse, R27 ;  /* 0x0000001b06147220 */ /* 0x040fe20000400000 */
[C---:B------:R-:W-:Y:S01]  /*3950*/  FMUL R4, R5.reuse, R4 ;  /* 0x0000000405047220 */ /* 0x040fe20000400000 */
[----:B------:R-:W-:Y:S01]  /*3960*/  FMUL R6, R6, R57 ;  /* 0x0000003906067220 */ /* 0x000fe20000400000 */
[----:B------:R-:W-:Y:S01]  /*3970*/  FFMA.FTZ R7, R10, R7, -0.72134751081466674805 ;  /* 0xbf38aa3b0a077423 */ /* 0x000fe20000010007 */
[----:B------:R-:W-:Y:S01]  /*3980*/  ISETP.GE.U32.AND P2, PT, R36, 0x7f800000, PT ;  /* 0x7f8000002400780c */ /* 0x000fe20003f46070 */
[----:B------:R-:W-:Y:S01]  /*3990*/  FFMA.FTZ R9, R5, 1.4426950216293334961, R4 ;  /* 0x3fb8aa3b05097823 */ /* 0x000fe20000010004 */
[----:B------:R-:W-:Y:S01]  /*39a0*/  F2FP.BF16.F32.PACK_AB R4, R21, R20 ;  /* 0x000000141504723e */ /* 0x000fe200000010ff */
[----:B------:R-:W-:Y:S01]  /*39b0*/  FMUL R13, R10, R7 ;  /* 0x000000070a0d7220 */ /* 0x000fe20000400000 */
[----:B------:R-:W-:Y:S01]  /*39c0*/  F2FP.BF16.F32.PACK_AB R5, R61, R6 ;  /* 0x000000063d05723e */ /* 0x000fe200000010ff */
[----:B------:R-:W0:Y:S01]  /*39d0*/  LDC.64 R20, c[0x0][0x228] ;  /* 0x00008a00ff147b82 */ /* 0x000e220000000a00 */
[----:B------:R-:W-:Y:S01]  /*39e0*/  F2FP.BF16.F32.PACK_AB R6, R62, R25 ;  /* 0x000000193e06723e */ /* 0x000fe200000010ff */
[----:B------:R-:W-:Y:S01]  /*39f0*/  FMUL R13, R10, R13 ;  /* 0x0000000d0a0d7220 */ /* 0x000fe20000400000 */
[----:B------:R-:W-:Y:S01]  /*3a00*/  F2FP.BF16.F32.PACK_AB R7, R18, R23 ;  /* 0x000000171207723e */ /* 0x000fe200000010ff */
[----:B------:R-:W-:Y:S01]  /*3a10*/  FADD R40, R8, R9 ;  /* 0x0000000908287221 */ /* 0x000fe20000000000 */
[----:B------:R-:W-:-:S02]  /*3a20*/  IMAD R8, R2, UR5, RZ ;  /* 0x0000000502087c24 */ /* 0x000fc4000f8e02ff */
[----:B------:R-:W-:Y:S01]  /*3a30*/  FFMA.FTZ R10, R10, 1.4426950216293334961, R13 ;  /* 0x3fb8aa3b0a0a7823 */ /* 0x000fe2000001000d */
[----:B------:R-:W-:Y:S01]  /*3a40*/  @P1 IMAD.MOV.U32 R9, RZ, RZ, 0x7f800000 ;  /* 0x7f800000ff091424 */ /* 0x000fe200078e00ff */
[----:B------:R1:W-:Y:S01]  /*3a50*/  STSM.16.M88.4 [R30], R4 ;  /* 0x000000041e007844 */ /* 0x0003e20000000200 */
[----:B------:R-:W-:Y:S01]  /*3a60*/  USHF.L.U32 UR5, UR4, 0x1, URZ ;  /* 0x0000000104057899 */ /* 0x000fe2000800063f */
[----:B------:R-:W-:Y:S01]  /*3a70*/  FADD R46, R11, R10 ;  /* 0x0000000a0b2e7221 */ /* 0x000fe20000000000 */
[----:B------:R-:W-:Y:S01]  /*3a80*/  @P1 FFMA.FTZ R40, R34, R9, +INF ;  /* 0x7f80000022281423 */ /* 0x000fe20000010009 */
[----:B------:R-:W-:Y:S01]  /*3a90*/  F2FP.BF16.F32.PACK_AB R68, R14, R19 ;  /* 0x000000130e44723e */ /* 0x000fe200000010ff */
[----:B------:R-:W-:Y:S01]  /*3aa0*/  IMAD R24, R48, 0x2, R22 ;  /* 0x0000000230187824 */ /* 0x000fe200078e0216 */
[----:B------:R-:W-:Y:S02]  /*3ab0*/  F2FP.BF16.F32.PACK_AB R69, R69, R16 ;  /* 0x000000104545723e */ /* 0x000fe400000010ff */
[----:B------:R-:W-:Y:S01]  /*3ac0*/  F2FP.BF16.F32.PACK_AB R70, R70, R17 ;  /* 0x000000114646723e */ /* 0x000fe200000010ff */
[----:B------:R-:W-:Y:S01]  /*3ad0*/  IMAD R26, R48, 0x2, R24 ;  /* 0x00000002301a7824 */ /* 0x000fe200078e0218 */
[----:B------:R-:W-:Y:S01]  /*3ae0*/  F2FP.BF16.F32.PACK_AB R71, R12, R15 ;  /* 0x0000000f0c47723e */ /* 0x000fe200000010ff */
[----:B------:R-:W-:Y:S01]  /*3af0*/  BAR.SYNC.DEFER_BLOCKING 0x0 ;  /* 0x0000000000007b1d */ /* 0x000fe20000010000 */
[----:B------:R-:W-:Y:S01]  /*3b00*/  FSETP.NEU.AND P1, PT, R36, RZ, PT ;  /* 0x000000ff2400720b */ /* 0x000fe20003f2d000 */
[----:B------:R-:W-:Y:S01]  /*3b10*/  IMAD R28, R48, 0x2, R26 ;  /* 0x00000002301c7824 */ /* 0x000fe200078e021a */
[----:B------:R-:W-:Y:S01]  /*3b20*/  FSETP.NEU.AND P0, PT, R34, RZ, PT ;  /* 0x000000ff2200720b */ /* 0x000fe20003f0d000 */
[----:B-1----:R-:W-:-:S02]  /*3b30*/  IMAD.SHL.U32 R4, R0, 0x10, RZ ;  /* 0x0000001000047824 */ /* 0x002fc400078e00ff */
[----:B------:R-:W-:Y:S02]  /*3b40*/  @P2 IMAD.MOV.U32 R7, RZ, RZ, 0x7f800000 ;  /* 0x7f800000ff072424 */ /* 0x000fe400078e00ff */
[----:B------:R-:W-:Y:S01]  /*3b50*/  IMAD.SHL.U32 R5, R8, 0x2, RZ ;  /* 0x0000000208057824 */ /* 0x000fe200078e00ff */
[----:B------:R-:W-:Y:S01]  /*3b60*/  LOP3.LUT R9, R4, 0x7f0, RZ, 0xc0, !PT ;  /* 0x000007f004097812 */ /* 0x000fe200078ec0ff */
[----:B------:R-:W-:Y:S01]  /*3b70*/  @P2 FFMA.FTZ R46, R36, R7, +INF ;  /* 0x7f800000242e2423 */ /* 0x000fe20000010007 */
[C---:B------:R-:W-:Y:S02]  /*3b80*/  IMAD R27, R48.reuse, 0x2, R28 ;  /* 0x00000002301b7824 */ /* 0x040fe400078e021c */
[----:B0-----:R-:W-:Y:S01]  /*3b90*/  IADD3 R44, P2, P3, R5, UR5, R20 ;  /* 0x00000005052c7c10 */ /* 0x001fe2000fb5e014 */
[----:B------:R-:W-:Y:S01]  /*3ba0*/  UIMAD.WIDE UR4, UR4, 0x2, URZ ;  /* 0x00000002040478a5 */ /* 0x000fe2000f8e023f */
[----:B------:R-:W-:Y:S01]  /*3bb0*/  IMAD R29, R48, 0x2, R27 ;  /* 0x00000002301d7824 */ /* 0x000fe200078e021b */
[----:B------:R-:W-:Y:S01]  /*3bc0*/  FSEL R46, R46, -INF , P1 ;  /* 0xff8000002e2e7808 */ /* 0x000fe20000800000 */
[----:B------:R-:W-:Y:S01]  /*3bd0*/  IMAD.HI R8, R8, 0x2, RZ ;  /* 0x0000000208087827 */ /* 0x000fe200078e02ff */
[----:B------:R-:W-:-:S02]  /*3be0*/  LEA R12, P6, R22, R44, 0x1 ;  /* 0x0000002c160c7211 */ /* 0x000fc400078c08ff */
[-C--:B------:R-:W-:Y:S01]  /*3bf0*/  LEA R18, P4, R28, R44.reuse, 0x1 ;  /* 0x0000002c1c127211 */ /* 0x080fe200078808ff */
[----:B------:R-:W-:Y:S01]  /*3c00*/  IMAD R25, R48, 0x2, R29 ;  /* 0x0000000230197824 */ /* 0x000fe200078e021d */
[----:B------:R-:W-:Y:S01]  /*3c10*/  IADD3.X R50, R8, UR5, R21, P2, P3 ;  /* 0x0000000508327c10 */ /* 0x000fe200097e6415 */
[----:B------:R-:W0:Y:S01]  /*3c20*/  LDS.128 R4, [R9+UR11] ;  /* 0x0000000b09047984 */ /* 0x000e220008000c00 */
[-C--:B------:R-:W-:Y:S01]  /*3c30*/  LEA R16, P2, R26, R44.reuse, 0x1 ;  /* 0x0000002c1a107211 */ /* 0x080fe200078408ff */
[----:B------:R-:W-:Y:S01]  /*3c40*/  IMAD R31, R48, 0x2, R25 ;  /* 0x00000002301f7824 */ /* 0x000fe200078e0219 */
[----:B------:R-:W-:Y:S01]  /*3c50*/  LEA R20, P3, R27, R44, 0x1 ;  /* 0x0000002c1b147211 */ /* 0x000fe200078608ff */
[----:B------:R-:W-:Y:S01]  /*3c60*/  BAR.SYNC.DEFER_BLOCKING 0x0 ;  /* 0x0000000000007b1d */ /* 0x000fe20000010000 */
[----:B------:R-:W-:Y:S01]  /*3c70*/  LEA.HI.X.SX32 R13, R22, R50, 0x1, P6 ;  /* 0x00000032160d7211 */ /* 0x000fe200030f0eff */
[----:B------:R-:W-:Y:S01]  /*3c80*/  IMAD R33, R48, 0x2, R31 ;  /* 0x0000000230217824 */ /* 0x000fe200078e021f */
[-C--:B------:R-:W-:Y:S01]  /*3c90*/  LEA R14, P5, R24, R44.reuse, 0x1 ;  /* 0x0000002c180e7211 */ /* 0x080fe200078a08ff */
[----:B------:R-:W-:Y:S01]  /*3ca0*/  FFMA R41, R46, 0.69314718246459960938, R41 ;  /* 0x3f3172182e297823 */ /* 0x000fe20000000029 */
[----:B------:R-:W-:Y:S01]  /*3cb0*/  LEA R22, P6, R29, R44, 0x1 ;  /* 0x0000002c1d167211 */ /* 0x000fe200078c08ff */
[----:B------:R-:W-:Y:S01]  /*3cc0*/  IMAD R35, R48, 0x2, R33 ;  /* 0x0000000230237824 */ /* 0x000fe200078e0221 */
[----:B------:R-:W-:Y:S01]  /*3cd0*/  LEA.HI.X.SX32 R17, R26, R50, 0x1, P2 ;  /* 0x000000321a117211 */ /* 0x000fe200010f0eff */
[----:B------:R-:W-:Y:S01]  /*3ce0*/  ULDC UR4, c[0x0][0x27c] ;  /* 0x00009f0000047ab9 */ /* 0x000fe20000000800 */
[----:B------:R-:W-:Y:S01]  /*3cf0*/  LEA R26, P2, R31, R44, 0x1 ;  /* 0x0000002c1f1a7211 */ /* 0x000fe200078408ff */
[----:B------:R-:W-:Y:S01]  /*3d00*/  IMAD R37, R48, 0x2, R35 ;  /* 0x0000000230257824 */ /* 0x000fe200078e0223 */
[-C--:B------:R-:W-:Y:S01]  /*3d10*/  LEA.HI.X.SX32 R21, R27, R50.reuse, 0x1, P3 ;  /* 0x000000321b157211 */ /* 0x080fe200018f0eff */
[----:B------:R-:W-:Y:S01]  /*3d20*/  UIMAD UR4, UR10, UR4, URZ ;  /* 0x000000040a0472a4 */ /* 0x000fe2000f8e023f */
[-C--:B------:R-:W-:Y:S01]  /*3d30*/  LEA.HI.X.SX32 R19, R28, R50.reuse, 0x1, P4 ;  /* 0x000000321c137211 */ /* 0x080fe200020f0eff */
[----:B------:R-:W-:Y:S01]  /*3d40*/  IMAD R39, R48, 0x2, R37 ;  /* 0x0000000230277824 */ /* 0x000fe200078e0225 */
[----:B------:R-:W-:Y:S01]  /*3d50*/  LEA.HI.X.SX32 R15, R24, R50, 0x1, P5 ;  /* 0x00000032180f7211 */ /* 0x000fe200028f0eff */
[----:B------:R-:W-:Y:S01]  /*3d60*/  USHF.L.U32 UR6, UR4, 0x2, URZ ;  /* 0x0000000204067899 */ /* 0x000fe2000800063f */
[----:B------:R-:W-:Y:S01]  /*3d70*/  LEA R28, P4, R33, R44, 0x1 ;  /* 0x0000002c211c7211 */ /* 0x000fe200078808ff */
[C---:B------:R-:W-:Y:S01]  /*3d80*/  IMAD R43, R48.reuse, 0x2, R39 ;  /* 0x00000002302b7824 */ /* 0x040fe200078e0227 */
[----:B------:R-:W-:Y:S01]  /*3d90*/  LEA.HI.X.SX32 R23, R29, R50, 0x1, P6 ;  /* 0x000000321d177211 */ /* 0x000fe200030f0eff */
[----:B------:R-:W-:Y:S01]  /*3da0*/  UIMAD.WIDE UR4, UR4, 0x4, URZ ;  /* 0x00000004040478a5 */ /* 0x000fe2000f8e023f */
[----:B------:R-:W-:Y:S01]  /*3db0*/  LEA R32, P6, R37, R44, 0x1 ;  /* 0x0000002c25207211 */ /* 0x000fe200078c08ff */
[C---:B------:R-:W-:Y:S01]  /*3dc0*/  IMAD R45, R48.reuse, 0x2, R43 ;  /* 0x00000002302d7824 */ /* 0x040fe200078e022b */
[----:B------:R-:W-:Y:S01]  /*3dd0*/  LEA.HI.X.SX32 R27, R31, R50, 0x1, P2 ;  /* 0x000000321f1b7211 */ /* 0x000fe200010f0eff */
[----:B------:R1:W-:Y:S01]  /*3de0*/  STSM.16.M88.4 [R30], R68 ;  /* 0x000000441e007844 */ /* 0x0003e20000000200 */
[----:B------:R-:W-:Y:S01]  /*3df0*/  BAR.SYNC.DEFER_BLOCKING 0x0 ;  /* 0x0000000000007b1d */ /* 0x000fe20000010000 */
[----:B------:R-:W-:Y:S01]  /*3e00*/  IMAD R47, R48, 0x2, R45 ;  /* 0x00000002302f7824 */ /* 0x000fe200078e022d */
[----:B------:R-:W-:-:S02]  /*3e10*/  LEA R36, P2, R43, R44, 0x1 ;  /* 0x0000002c2b247211 */ /* 0x000fc400078408ff */
[----:B------:R-:W-:Y:S01]  /*3e20*/  LEA R24, P5, R25, R44, 0x1 ;  /* 0x0000002c19187211 */ /* 0x000fe200078a08ff */
[----:B------:R-:W-:Y:S01]  /*3e30*/  IMAD R48, R48, 0x2, R47 ;  /* 0x0000000230307824 */ /* 0x000fe200078e022f */
[-C--:B------:R-:W-:Y:S02]  /*3e40*/  LEA.HI.X.SX32 R29, R33, R50.reuse, 0x1, P4 ;  /* 0x00000032211d7211 */ /* 0x080fe400020f0eff */
[-C--:B------:R-:W-:Y:S02]  /*3e50*/  LEA.HI.X.SX32 R33, R37, R50.reuse, 0x1, P6 ;  /* 0x0000003225217211 */ /* 0x080fe400030f0eff */
[----:B------:R-:W-:Y:S02]  /*3e60*/  LEA.HI.X.SX32 R37, R43, R50, 0x1, P2 ;  /* 0x000000322b257211 */ /* 0x000fe400010f0eff */
[----:B-1----:R-:W-:Y:S02]  /*3e70*/  LEA R30, P3, R35, R44, 0x1 ;  /* 0x0000002c231e7211 */ /* 0x002fe400078608ff */
[----:B------:R-:W-:-:S02]  /*3e80*/  LEA.HI.X.SX32 R25, R25, R50, 0x1, P5 ;  /* 0x0000003219197211 */ /* 0x000fc400028f0eff */
[----:B------:R-:W-:Y:S02]  /*3e90*/  LEA.HI.X.SX32 R31, R35, R50, 0x1, P3 ;  /* 0x00000032231f7211 */ /* 0x000fe400018f0eff */
[-C--:B------:R-:W-:Y:S02]  /*3ea0*/  LEA R42, P3, R47, R44.reuse, 0x1 ;  /* 0x0000002c2f2a7211 */ /* 0x080fe400078608ff */
[----:B------:R-:W-:Y:S02]  /*3eb0*/  LEA R34, P5, R39, R44, 0x1 ;  /* 0x0000002c27227211 */ /* 0x000fe400078a08ff */
[----:B------:R-:W-:Y:S01]  /*3ec0*/  LEA.HI.X.SX32 R43, R47, R50, 0x1, P3 ;  /* 0x000000322f2b7211 */ /* 0x000fe200018f0eff */
[----:B------:R-:W1:Y:S01]  /*3ed0*/  LDS.128 R8, [R9+UR11] ;  /* 0x0000000b09087984 */ /* 0x000e620008000c00 */
[----:B0-----:R-:W-:Y:S02]  /*3ee0*/  PRMT R47, R7, 0x7632, R47 ;  /* 0x00007632072f7816 */ /* 0x001fe4000000002f */
[-C--:B------:R-:W-:Y:S01]  /*3ef0*/  LEA R38, P4, R45, R44.reuse, 0x1 ;  /* 0x0000002c2d267211 */ /* 0x080fe200078808ff */
[----:B------:R0:W-:Y:S01]  /*3f00*/  STG.E.U16 desc[UR18][R12.64], R4 ;  /* 0x000000040c007986 */ /* 0x0001e2000c101512 */
[----:B------:R-:W-:-:S02]  /*3f10*/  LEA R44, P6, R48, R44, 0x1 ;  /* 0x0000002c302c7211 */ /* 0x000fc400078c08ff */
[-C--:B------:R-:W-:Y:S01]  /*3f20*/  LEA.HI.X.SX32 R35, R39, R50.reuse, 0x1, P5 ;  /* 0x0000003227237211 */ /* 0x080fe200028f0eff */
[----:B------:R2:W-:Y:S01]  /*3f30*/  STG.E.U16 desc[UR18][R14.64], R5 ;  /* 0x000000050e007986 */ /* 0x0005e2000c101512 */
[-C--:B------:R-:W-:Y:S02]  /*3f40*/  LEA.HI.X.SX32 R39, R45, R50.reuse, 0x1, P4 ;  /* 0x000000322d277211 */ /* 0x080fe400020f0eff */
[----:B------:R-:W-:Y:S01]  /*3f50*/  LEA.HI.X.SX32 R45, R48, R50, 0x1, P6 ;  /* 0x00000032302d7211 */ /* 0x000fe200030f0eff */
[----:B------:R3:W-:Y:S01]  /*3f60*/  STG.E.U16 desc[UR18][R16.64], R6 ;  /* 0x0000000610007986 */ /* 0x0007e2000c101512 */
[C---:B------:R-:W-:Y:S01]  /*3f70*/  LOP3.LUT P2, RZ, R0.reuse, 0x40, RZ, 0xc0, !PT ;  /* 0x0000004000ff7812 */ /* 0x040fe2000784c0ff */
[----:B------:R-:W-:Y:S01]  /*3f80*/  IMAD.SHL.U32 R0, R0, 0x2, RZ ;  /* 0x0000000200007824 */ /* 0x000fe200078e00ff */
[----:B0-----:R-:W-:Y:S01]  /*3f90*/  PRMT R13, R4, 0x7632, R13 ;  /* 0x00007632040d7816 */ /* 0x001fe2000000000d */
[----:B------:R0:W-:Y:S03]  /*3fa0*/  STG.E.U16 desc[UR18][R18.64], R7 ;  /* 0x0000000712007986 */ /* 0x0001e6000c101512 */
[----:B------:R-:W-:-:S02]  /*3fb0*/  LOP3.LUT R0, R0, 0xf8, RZ, 0xc0, !PT ;  /* 0x000000f800007812 */ /* 0x000fc400078ec0ff */
[----:B--2---:R-:W-:Y:S01]  /*3fc0*/  PRMT R15, R5, 0x7632, R15 ;  /* 0x00007632050f7816 */ /* 0x004fe2000000000f */
[----:B------:R2:W-:Y:S01]  /*3fd0*/  STG.E.U16 desc[UR18][R20.64], R13 ;  /* 0x0000000d14007986 */ /* 0x0005e2000c101512 */
[----:B------:R-:W-:Y:S02]  /*3fe0*/  FSEL R5, R40, -INF , P0 ;  /* 0xff80000028057808 */ /* 0x000fe40000000000 */
[----:B---3--:R-:W-:Y:S01]  /*3ff0*/  PRMT R17, R6, 0x7632, R17 ;  /* 0x0000763206117816 */ /* 0x008fe20000000011 */
[----:B------:R-:W-:Y:S02]  /*4000*/  STG.E.U16 desc[UR18][R22.64], R15 ;  /* 0x0000000f16007986 */ /* 0x000fe4000c101512 */
[----:B------:R-:W-:Y:S01]  /*4010*/  FFMA R40, R5, 0.69314718246459960938, R90 ;  /* 0x3f31721805287823 */ /* 0x000fe2000000005a */
[----:B0-----:R-:W0:Y:S01]  /*4020*/  LDC.64 R6, c[0x0][0x230] ;  /* 0x00008c00ff067b82 */ /* 0x001e220000000a00 */
[----:B------:R-:W-:Y:S01]  /*4030*/  STG.E.U16 desc[UR18][R24.64], R17 ;  /* 0x0000001118007986 */ /* 0x000fe2000c101512 */
[----:B------:R-:W-:-:S02]  /*4040*/  IMAD.SHL.U32 R5, R2, 0x4, RZ ;  /* 0x0000000402057824 */ /* 0x000fc400078e00ff */
[----:B------:R-:W-:Y:S01]  /*4050*/  IMAD.HI R2, R2, 0x4, RZ ;  /* 0x0000000402027827 */ /* 0x000fe200078e02ff */
[----:B------:R-:W-:Y:S01]  /*4060*/  STG.E.U16 desc[UR18][R26.64], R47 ;  /* 0x0000002f1a007986 */ /* 0x000fe2000c101512 */
[----:B-1----:R-:W-:-:S03]  /*4070*/  PRMT R4, R8, 0x7632, R4 ;  /* 0x0000763208047816 */ /* 0x002fc60000000004 */
[----:B------:R-:W-:Y:S01]  /*4080*/  STG.E.U16 desc[UR18][R28.64], R8 ;  /* 0x000000081c007986 */ /* 0x000fe2000c101512 */
[----:B------:R-:W-:Y:S02]  /*4090*/  PRMT R19, R9, 0x7632, R19 ;  /* 0x0000763209137816 */ /* 0x000fe40000000013 */
[----:B--2---:R-:W-:Y:S01]  /*40a0*/  PRMT R21, R10, 0x7632, R21 ;  /* 0x000076320a157816 */ /* 0x004fe20000000015 */
[----:B------:R-:W-:Y:S01]  /*40b0*/  STG.E.U16 desc[UR18][R30.64], R9 ;  /* 0x000000091e007986 */ /* 0x000fe2000c101512 */
[----:B------:R-:W-:-:S03]  /*40c0*/  PRMT R12, R11, 0x7632, R12 ;  /* 0x000076320b0c7816 */ /* 0x000fc6000000000c */
[----:B------:R-:W-:Y:S04]  /*40d0*/  STG.E.U16 desc[UR18][R32.64], R10 ;  /* 0x0000000a20007986 */ /* 0x000fe8000c101512 */
[----:B------:R-:W-:Y:S04]  /*40e0*/  STG.E.U16 desc[UR18][R34.64], R11 ;  /* 0x0000000b22007986 */ /* 0x000fe8000c101512 */
[----:B------:R0:W-:Y:S04]  /*40f0*/  STG.E.U16 desc[UR18][R36.64], R4 ;  /* 0x0000000424007986 */ /* 0x0001e8000c101512 */
[----:B------:R1:W-:Y:S04]  /*4100*/  STG.E.U16 desc[UR18][R38.64], R19 ;  /* 0x0000001326007986 */ /* 0x0003e8000c101512 */
[----:B------:R1:W-:Y:S04]  /*4110*/  STG.E.U16 desc[UR18][R42.64], R21 ;  /* 0x000000152a007986 */ /* 0x0003e8000c101512 */
[----:B------:R1:W-:Y:S01]  /*4120*/  STG.E.U16 desc[UR18][R44.64], R12 ;  /* 0x0000000c2c007986 */ /* 0x0003e2000c101512 */
[----:B------:R-:W-:Y:S01]  /*4130*/  BAR.SYNC.DEFER_BLOCKING 0x0 ;  /* 0x0000000000007b1d */ /* 0x000fe20000010000 */
[----:B0-----:R-:W-:-:S04]  /*4140*/  IADD3 R4, P0, P1, R5, UR6, R6 ;  /* 0x0000000605047c10 */ /* 0x001fc8000f91e006 */
[----:B------:R-:W-:Y:S01]  /*4150*/  IADD3.X R5, R2, UR5, R7, P0, P1 ;  /* 0x0000000502057c10 */ /* 0x000fe200087e2407 */
[----:B------:R1:W-:Y:S02]  /*4160*/  STS.64 [R0+UR11], R40 ;  /* 0x0000002800007988 */ /* 0x0003e40008000a0b */
[----:B------:R-:W-:Y:S06]  /*4170*/  BAR.SYNC.DEFER_BLOCKING 0x0 ;  /* 0x0000000000007b1d */ /* 0x000fec0000010000 */
[----:B------:R-:W-:Y:S05]  /*4180*/  @P2 EXIT ;  /* 0x000000000000294d */ /* 0x000fea0003800000 */
[----:B------:R-:W0:Y:S04]  /*4190*/  LDS R3, [R3] ;  /* 0x0000000003037984 */ /* 0x000e280000000800 */
[----:B0-----:R-:W-:Y:S01]  /*41a0*/  STG.E desc[UR18][R4.64], R3 ;  /* 0x0000000304007986 */ /* 0x001fe2000c101912 */
[----:B------:R-:W-:Y:S05]  /*41b0*/  EXIT ;  /* 0x000000000000794d */ /* 0x000fea0003800000 */
.L_x_2:
[----:B------:R-:W-:-:S00]  /*41c0*/  BRA `(.L_x_2) ;  /* 0xfffffffc00fc7947 */ /* 0x000fc0000383ffff */
[----:B------:R-:W-:-:S00]  /*41d0*/  NOP ;  /* 0x0000000000007918 */ /* 0x000fc00000000000 */
        /* <DEDUP_REMOVED lines=10> */
.L_x_3:


//--------------------- .nv.global.init           --------------------------
	.section	.nv.global.init,"aw",@progbits
.nv.global.init:
	.type		_$_str,@object
	.size		_$_str,(.L_0 - _$_str)
_$_str:
        /*0000*/ 	.byte	0x5f, 0x5f, 0x43, 0x55, 0x44, 0x41, 0x5f, 0x46, 0x54, 0x5a, 0x00
.L_0:


//--------------------- .nv.shared.attn_fwd       --------------------------
	.section	.nv.shared.attn_fwd,"aw",@nobits
	.sectionflags	@""
	.align	16
	.zero		1024


//--------------------- .nv.shared.reserved.0     --------------------------
	.section	.nv.shared.reserved.0,"aw",@nobits
	.weak		__nv_reservedSMEM_offset_0_alias
	.size		__nv_reservedSMEM_offset_0_alias, 0, 0
	.other		__nv_reservedSMEM_offset_0_alias,@"STO_CUDA_RESERVED_SHARED STV_DEFAULT"
__nv_reservedSMEM_offset_0_alias:
	.zero		0


//--------------------- .nv.constant0.attn_fwd    --------------------------
	.section	.nv.constant0.attn_fwd,"a",@progbits
	.sectionflags	@""
	.align	4
.nv.constant0.attn_fwd:
	.zero		664


//--------------------- SYMBOLS --------------------------

	.type		.nv.reservedSmem.offset0,@object
	.size		.nv.reservedSmem.offset0,0x4
